// auto-generated by cutlass_sweep.gemm — config: {"arch": "sm_90", "cluster_m": 1, "cluster_n": 2, "dtype": "fp16", "dtype_b": "fp16", "layout": "nt", "stages": 0, "tile_k": 128, "tile_m": 128, "tile_n": 64}
#include "cutlass/cutlass.h"
#include "cutlass/gemm/collective/collective_builder.hpp"
#include "cutlass/gemm/device/gemm_universal_adapter.h"
#include "cutlass/gemm/kernel/gemm_universal.hpp"
#include "cutlass/epilogue/collective/collective_builder.hpp"

using ElemA = cutlass::half_t;
using ElemB = cutlass::half_t;
using ElemCD = cutlass::half_t;
using Acc  = float;
using TileShape    = cute::Shape<cute::_128, cute::_64, cute::_128>;
using ClusterShape = cute::Shape<cute::_1, cute::_2, cute::_1>;

using CollectiveEpilogue = typename cutlass::epilogue::collective::CollectiveBuilder<
    cutlass::arch::Sm90, cutlass::arch::OpClassTensorOp,
    TileShape, ClusterShape,
    cutlass::epilogue::collective::EpilogueTileAuto,
    Acc, Acc,
    ElemCD, cutlass::layout::RowMajor, 128 / cutlass::sizeof_bits<ElemCD>::value,
    ElemCD, cutlass::layout::RowMajor, 128 / cutlass::sizeof_bits<ElemCD>::value,
    cutlass::epilogue::collective::EpilogueScheduleAuto
  >::CollectiveOp;

using CollectiveMainloop = typename cutlass::gemm::collective::CollectiveBuilder<
    cutlass::arch::Sm90, cutlass::arch::OpClassTensorOp,
    ElemA, cutlass::layout::RowMajor, 128 / cutlass::sizeof_bits<ElemA>::value,
    ElemB, cutlass::layout::ColumnMajor, 128 / cutlass::sizeof_bits<ElemB>::value,
    Acc,
    TileShape, ClusterShape,
    cutlass::gemm::collective::StageCountAutoCarveout<static_cast<int>(sizeof(typename CollectiveEpilogue::SharedStorage))>,
    cutlass::gemm::collective::KernelScheduleAuto
  >::CollectiveOp;

using GemmKernel = cutlass::gemm::kernel::GemmUniversal<
    cute::Shape<int,int,int,int>,
    CollectiveMainloop,
    CollectiveEpilogue
>;
using Gemm = cutlass::gemm::device::GemmUniversalAdapter<GemmKernel>;

// Force the device kernel symbol into the cubin without needing a host main.
auto* _anchor = &cutlass::device_kernel<GemmKernel>;


// ===== COMPILED SASS (sm_90a) =====

	.target	sm_90a

	.elftype	@"ET_EXEC"


//--------------------- .note.nv.tkinfo           --------------------------
	.section	.note.nv.tkinfo,"",@"SHT_NOTE"
	.sectionflags	@"SHF_NOTE_NV_TKINFO"
	.tkinfo
        /*0018*/ 	.word	0x00000002
        /*0030*/ 	.string	""
        /*0030*/ 	.string	"ptxas"
        /*0030*/ 	.string	"Cuda compilation tools, release 13.0, V13.0.88"
        /*0030*/ 	.string	"Build cuda_13.0.r13.0/compiler.36424714_0"
        /*0030*/ 	.string	"-arch sm_90a -m 64 "



//--------------------- .note.nv.cuinfo           --------------------------
	.section	.note.nv.cuinfo,"",@"SHT_NOTE"
	.sectionflags	@"SHF_NOTE_NV_CUINFO"
        /*0018*/ 	.short	0x0002
        /*001a*/ 	.short	0x005a
        /*001c*/ 	.short	0x0082
	.zero		2


//--------------------- .nv.info                  --------------------------
	.section	.nv.info,"",@"SHT_CUDA_INFO"
	.align	4


	//----- nvinfo : EIATTR_REGCOUNT
	.align		4
        /*0000*/ 	.byte	0x04, 0x2f
        /*0002*/ 	.short	(.L_15 - .L_14)
	.align		4
.L_14:
        /*0004*/ 	.word	index@(_ZN7cutlass13device_kernelINS_4gemm6kernel13GemmUniversalIN4cute5tupleIJiiiiEEENS1_10collective13CollectiveMmaINS1_34MainloopSm90TmaGmmaWarpSpecializedILi4ENS5_IJNS4_1CILi1EEENSA_ILi2EEESB_EEENS1_35KernelTmaWarpSpecializedCooperativeEEENS5_IJNSA_ILi128EEENSA_ILi64EEESG_EEENS_6half_tENS5_IJlSB_lEEESJ_SK_NS4_8TiledMMAINS4_8MMA_AtomIJNS4_4SM904GMMA25MMA_64x64x16_F32F16F16_SSILNSO_5MajorE0ELSQ_0ELNSO_7ScaleInE1ELSR_1EEEEEENS4_6LayoutINS5_IJSC_SB_SB_EEENS5_IJSB_NSA_ILi0EEESW_EEEEENS5_IJNS4_10UnderscoreESZ_SZ_EEEEENS4_23SM90_TMA_LOAD_MULTICASTENS4_14ComposedLayoutINS4_7SwizzleILi3ELi4ELi3EEENS4_18smem_ptr_flag_bitsILi16EEENSU_INS5_IJNSA_ILi8EEESH_EEENS5_IJSH_SB_EEEEEEEvNS4_8identityENS4_13SM90_TMA_LOADES1C_vS1D_EENS_8epilogue10collective6detail29Sm90TmaWarpSpecializedAdapterINS1H_15DefaultEpilogueISJ_SK_SK_NS1G_6thread17LinearCombinationISJ_Li1EffLNS1L_9ScaleType4KindE0ELNS_15FloatRoundStyleE2ESJ_EENS1_15EpilogueDefaultEEEEEvvEEEEvNT_6ParamsE)
        /*0008*/ 	.word	0x000000a8


	//----- nvinfo : EIATTR_FRAME_SIZE
	.align		4
.L_15:
        /*000c*/ 	.byte	0x04, 0x11
        /*000e*/ 	.short	(.L_17 - .L_16)
	.align		4
.L_16:
        /*0010*/ 	.word	index@(_ZN7cutlass13device_kernelINS_4gemm6kernel13GemmUniversalIN4cute5tupleIJiiiiEEENS1_10collective13CollectiveMmaINS1_34MainloopSm90TmaGmmaWarpSpecializedILi4ENS5_IJNS4_1CILi1EEENSA_ILi2EEESB_EEENS1_35KernelTmaWarpSpecializedCooperativeEEENS5_IJNSA_ILi128EEENSA_ILi64EEESG_EEENS_6half_tENS5_IJlSB_lEEESJ_SK_NS4_8TiledMMAINS4_8MMA_AtomIJNS4_4SM904GMMA25MMA_64x64x16_F32F16F16_SSILNSO_5MajorE0ELSQ_0ELNSO_7ScaleInE1ELSR_1EEEEEENS4_6LayoutINS5_IJSC_SB_SB_EEENS5_IJSB_NSA_ILi0EEESW_EEEEENS5_IJNS4_10UnderscoreESZ_SZ_EEEEENS4_23SM90_TMA_LOAD_MULTICASTENS4_14ComposedLayoutINS4_7SwizzleILi3ELi4ELi3EEENS4_18smem_ptr_flag_bitsILi16EEENSU_INS5_IJNSA_ILi8EEESH_EEENS5_IJSH_SB_EEEEEEEvNS4_8identityENS4_13SM90_TMA_LOADES1C_vS1D_EENS_8epilogue10collective6detail29Sm90TmaWarpSpecializedAdapterINS1H_15DefaultEpilogueISJ_SK_SK_NS1G_6thread17LinearCombinationISJ_Li1EffLNS1L_9ScaleType4KindE0ELNS_15FloatRoundStyleE2ESJ_EENS1_15EpilogueDefaultEEEEEvvEEEEvNT_6ParamsE)
        /*0014*/ 	.word	0x00000000


	//----- nvinfo : EIATTR_MIN_STACK_SIZE
	.align		4
.L_17:
        /*0018*/ 	.byte	0x04, 0x12
        /*001a*/ 	.short	(.L_19 - .L_18)
	.align		4
.L_18:
        /*001c*/ 	.word	index@(_ZN7cutlass13device_kernelINS_4gemm6kernel13GemmUniversalIN4cute5tupleIJiiiiEEENS1_10collective13CollectiveMmaINS1_34MainloopSm90TmaGmmaWarpSpecializedILi4ENS5_IJNS4_1CILi1EEENSA_ILi2EEESB_EEENS1_35KernelTmaWarpSpecializedCooperativeEEENS5_IJNSA_ILi128EEENSA_ILi64EEESG_EEENS_6half_tENS5_IJlSB_lEEESJ_SK_NS4_8TiledMMAINS4_8MMA_AtomIJNS4_4SM904GMMA25MMA_64x64x16_F32F16F16_SSILNSO_5MajorE0ELSQ_0ELNSO_7ScaleInE1ELSR_1EEEEEENS4_6LayoutINS5_IJSC_SB_SB_EEENS5_IJSB_NSA_ILi0EEESW_EEEEENS5_IJNS4_10UnderscoreESZ_SZ_EEEEENS4_23SM90_TMA_LOAD_MULTICASTENS4_14ComposedLayoutINS4_7SwizzleILi3ELi4ELi3EEENS4_18smem_ptr_flag_bitsILi16EEENSU_INS5_IJNSA_ILi8EEESH_EEENS5_IJSH_SB_EEEEEEEvNS4_8identityENS4_13SM90_TMA_LOADES1C_vS1D_EENS_8epilogue10collective6detail29Sm90TmaWarpSpecializedAdapterINS1H_15DefaultEpilogueISJ_SK_SK_NS1G_6thread17LinearCombinationISJ_Li1EffLNS1L_9ScaleType4KindE0ELNS_15FloatRoundStyleE2ESJ_EENS1_15EpilogueDefaultEEEEEvvEEEEvNT_6ParamsE)
        /*0020*/ 	.word	0x00000000
.L_19:


//--------------------- .nv.compat                --------------------------
	.section	.nv.compat,"",@"SHT_CUDA_COMPAT_INFO"
	.align	4
        /*0000*/ 	.byte	0x02, 0x09, 0x01, 0x00, 0x02, 0x02, 0x04, 0x00, 0x02, 0x05, 0x05, 0x00, 0x03, 0x07, 0x01, 0x01
        /*0010*/ 	.byte	0x02, 0x03, 0x01, 0x00, 0x02, 0x06, 0x01, 0x00, 0x04, 0x0b, 0x08, 0x00, 0x00, 0x00, 0x00, 0x00
        /*0020*/ 	.byte	0x00, 0x00, 0x00, 0x00


//--------------------- .nv.info._ZN7cutlass13device_kernelINS_4gemm6kernel13GemmUniversalIN4cute5tupleIJiiiiEEENS1_10collective13CollectiveMmaINS1_34MainloopSm90TmaGmmaWarpSpecializedILi4ENS5_IJNS4_1CILi1EEENSA_ILi2EEESB_EEENS1_35KernelTmaWarpSpecializedCooperativeEEENS5_IJNSA_ILi128EEENSA_ILi64EEESG_EEENS_6half_tENS5_IJlSB_lEEESJ_SK_NS4_8TiledMMAINS4_8MMA_AtomIJNS4_4SM904GMMA25MMA_64x64x16_F32F16F16_SSILNSO_5MajorE0ELSQ_0ELNSO_7ScaleInE1ELSR_1EEEEEENS4_6LayoutINS5_IJSC_SB_SB_EEENS5_IJSB_NSA_ILi0EEESW_EEEEENS5_IJNS4_10UnderscoreESZ_SZ_EEEEENS4_23SM90_TMA_LOAD_MULTICASTENS4_14ComposedLayoutINS4_7SwizzleILi3ELi4ELi3EEENS4_18smem_ptr_flag_bitsILi16EEENSU_INS5_IJNSA_ILi8EEESH_EEENS5_IJSH_SB_EEEEEEEvNS4_8identityENS4_13SM90_TMA_LOADES1C_vS1D_EENS_8epilogue10collective6detail29Sm90TmaWarpSpecializedAdapterINS1H_15DefaultEpilogueISJ_SK_SK_NS1G_6thread17LinearCombinationISJ_Li1EffLNS1L_9ScaleType4KindE0ELNS_15FloatRoundStyleE2ESJ_EENS1_15EpilogueDefaultEEEEEvvEEEEvNT_6ParamsE --------------------------
	.section	.nv.info._ZN7cutlass13device_kernelINS_4gemm6kernel13GemmUniversalIN4cute5tupleIJiiiiEEENS1_10collective13CollectiveMmaINS1_34MainloopSm90TmaGmmaWarpSpecializedILi4ENS5_IJNS4_1CILi1EEENSA_ILi2EEESB_EEENS1_35KernelTmaWarpSpecializedCooperativeEEENS5_IJNSA_ILi128EEENSA_ILi64EEESG_EEENS_6half_tENS5_IJlSB_lEEESJ_SK_NS4_8TiledMMAINS4_8MMA_AtomIJNS4_4SM904GMMA25MMA_64x64x16_F32F16F16_SSILNSO_5MajorE0ELSQ_0ELNSO_7ScaleInE1ELSR_1EEEEEENS4_6LayoutINS5_IJSC_SB_SB_EEENS5_IJSB_NSA_ILi0EEESW_EEEEENS5_IJNS4_10UnderscoreESZ_SZ_EEEEENS4_23SM90_TMA_LOAD_MULTICASTENS4_14ComposedLayoutINS4_7SwizzleILi3ELi4ELi3EEENS4_18smem_ptr_flag_bitsILi16EEENSU_INS5_IJNSA_ILi8EEESH_EEENS5_IJSH_SB_EEEEEEEvNS4_8identityENS4_13SM90_TMA_LOADES1C_vS1D_EENS_8epilogue10collective6detail29Sm90TmaWarpSpecializedAdapterINS1H_15DefaultEpilogueISJ_SK_SK_NS1G_6thread17LinearCombinationISJ_Li1EffLNS1L_9ScaleType4KindE0ELNS_15FloatRoundStyleE2ESJ_EENS1_15EpilogueDefaultEEEEEvvEEEEvNT_6ParamsE,"",@"SHT_CUDA_INFO"
	.sectionflags	@""
	.align	4


	//----- nvinfo : EIATTR_CUDA_API_VERSION
	.align		4
        /*0000*/ 	.byte	0x04, 0x37
        /*0002*/ 	.short	(.L_21 - .L_20)
.L_20:
        /*0004*/ 	.word	0x00000082


	//----- nvinfo : EIATTR_KPARAM_INFO
	.align		4
.L_21:
        /*0008*/ 	.byte	0x04, 0x17
        /*000a*/ 	.short	(.L_23 - .L_22)
.L_22:
        /*000c*/ 	.word	0x00000000
        /*0010*/ 	.short	0x0000
        /*0012*/ 	.short	0x0070
        /*0014*/ 	.byte	0x00, 0xf0, 0x01, 0x10


	//----- nvinfo : EIATTR_SPARSE_MMA_MASK
	.align		4
.L_23:
        /*0018*/ 	.byte	0x03, 0x50
        /*001a*/ 	.short	0x0000


	//----- nvinfo : EIATTR_MAXREG_COUNT
	.align		4
        /*001c*/ 	.byte	0x03, 0x1b
        /*001e*/ 	.short	0x00a8


	//----- nvinfo : EIATTR_NUM_BARRIERS
	.align		4
        /*0020*/ 	.byte	0x02, 0x4c
        /*0022*/ 	.byte	0x01
	.zero		1


	//----- nvinfo : EIATTR_EXTERNS
	.align		4
        /*0024*/ 	.byte	0x04, 0x0f
        /*0026*/ 	.short	(.L_25 - .L_24)


	//   ....[0]....
	.align		4
.L_24:
        /*0028*/ 	.word	index@(__assertfail)


	//----- nvinfo : EIATTR_MERCURY_ISA_VERSION
	.align		4
.L_25:
        /*002c*/ 	.byte	0x03, 0x5f
        /*002e*/ 	.short	0x0101


	//----- nvinfo : EIATTR_INT_WARP_WIDE_INSTR_OFFSETS
	.align		4
        /*0030*/ 	.byte	0x04, 0x31
        /*0032*/ 	.short	(.L_27 - .L_26)


	//   ....[0]....
.L_26:
        /*0034*/ 	.word	0x00000430


	//   ....[1]....
        /*0038*/ 	.word	0x00000450


	//   ....[2]....
        /*003c*/ 	.word	0x00000620


	//   ....[3]....
        /*0040*/ 	.word	0x00002210


	//----- nvinfo : EIATTR_COOP_GROUP_MASK_REGIDS
	.align		4
.L_27:
        /*0044*/ 	.byte	0x04, 0x29
        /*0046*/ 	.short	(.L_29 - .L_28)


	//   ....[0]....
.L_28:
        /*0048*/ 	.word	0xffffffff


	//   ....[1]....
        /*004c*/ 	.word	0xffffffff


	//   ....[2]....
        /*0050*/ 	.word	0xffffffff


	//   ....[3]....
        /*0054*/ 	.word	0xffffffff


	//   ....[4]....
        /*0058*/ 	.word	0xffffffff


	//   ....[5]....
        /*005c*/ 	.word	0xffffffff


	//----- nvinfo : EIATTR_COOP_GROUP_INSTR_OFFSETS
	.align		4
.L_29:
        /*0060*/ 	.byte	0x04, 0x28
        /*0062*/ 	.short	(.L_31 - .L_30)


	//   ....[0]....
.L_30:
        /*0064*/ 	.word	0x00000060


	//   ....[1]....
        /*0068*/ 	.word	0x00000070


	//   ....[2]....
        /*006c*/ 	.word	0x00000130


	//   ....[3]....
        /*0070*/ 	.word	0x000002d0


	//   ....[4]....
        /*0074*/ 	.word	0x00000790


	//   ....[5]....
        /*0078*/ 	.word	0x00001410


	//----- nvinfo : EIATTR_REG_RECONFIG
	.align		4
.L_31:
        /*007c*/ 	.byte	0x01, 0x54
	.zero		2


	//----- nvinfo : EIATTR_SYSCALL_OFFSETS
	.align		4
        /*0080*/ 	.byte	0x04, 0x46
        /*0082*/ 	.short	(.L_33 - .L_32)


	//   ....[0]....
.L_32:
        /*0084*/ 	.word	0x00001600


	//----- nvinfo : EIATTR_MBARRIER_INSTR_OFFSETS
	.align		4
.L_33:
        /*0088*/ 	.byte	0x04, 0x39
        /*008a*/ 	.short	(.L_35 - .L_34)


	//   ....[0]....
.L_34:
        /*008c*/ 	.word	0x00000230
        /*0090*/ 	.word	0x000000ff
        /*0094*/ 	.word	0x00000000
        /*0098*/ 	.short	0x0100
        /*009a*/ 	.byte	0x08
	.zero		1


	//   ....[1]....
        /*009c*/ 	.word	0x00000240
        /*00a0*/ 	.word	0x000000ff
        /*00a4*/ 	.word	0x00000020
        /*00a8*/ 	.short	0x0100
        /*00aa*/ 	.byte	0x08
	.zero		1


	//   ....[2]....
        /*00ac*/ 	.word	0x00000250
        /*00b0*/ 	.word	0x000000ff
        /*00b4*/ 	.word	0x00000008
        /*00b8*/ 	.short	0x0100
        /*00ba*/ 	.byte	0x08
	.zero		1


	//   ....[3]....
        /*00bc*/ 	.word	0x00000260
        /*00c0*/ 	.word	0x000000ff
        /*00c4*/ 	.word	0x00000028
        /*00c8*/ 	.short	0x0100
        /*00ca*/ 	.byte	0x08
	.zero		1


	//   ....[4]....
        /*00cc*/ 	.word	0x00000270
        /*00d0*/ 	.word	0x000000ff
        /*00d4*/ 	.word	0x00000010
        /*00d8*/ 	.short	0x0100
        /*00da*/ 	.byte	0x08
	.zero		1


	//   ....[5]....
        /*00dc*/ 	.word	0x00000280
        /*00e0*/ 	.word	0x000000ff
        /*00e4*/ 	.word	0x00000030
        /*00e8*/ 	.short	0x0100
        /*00ea*/ 	.byte	0x08
	.zero		1


	//   ....[6]....
        /*00ec*/ 	.word	0x00000290
        /*00f0*/ 	.word	0x000000ff
        /*00f4*/ 	.word	0x00000018
        /*00f8*/ 	.short	0x0100
        /*00fa*/ 	.byte	0x08
	.zero		1


	//   ....[7]....
        /*00fc*/ 	.word	0x000002a0
        /*0100*/ 	.word	0x000000ff
        /*0104*/ 	.word	0x00000038
        /*0108*/ 	.short	0x0100
        /*010a*/ 	.byte	0x08
	.zero		1


	//   ....[8]....
        /*010c*/ 	.word	0x000006c0
        /*0110*/ 	.word	0x000000ff
        /*0114*/ 	.word	0x00000050
        /*0118*/ 	.short	0x0100
        /*011a*/ 	.byte	0x06
	.zero		1


	//   ....[9]....
        /*011c*/ 	.word	0x00000740
        /*0120*/ 	.word	0x000000ff
        /*0124*/ 	.word	0x00000058
        /*0128*/ 	.short	0x0100
        /*012a*/ 	.byte	0x06
	.zero		1


	//   ....[10]....
        /*012c*/ 	.word	0x000016c0
        /*0130*/ 	.word	0x00000003
        /*0134*/ 	.word	0x00000000
        /*0138*/ 	.short	0x010a
        /*013a*/ 	.byte	0x3f
	.zero		1


	//   ....[11]....
        /*013c*/ 	.word	0x00001720
        /*0140*/ 	.word	0x00000003
        /*0144*/ 	.word	0x00000000
        /*0148*/ 	.short	0x010a
        /*014a*/ 	.byte	0x3f
	.zero		1


	//   ....[12]....
        /*014c*/ 	.word	0x00001c60
        /*0150*/ 	.word	0x00000005
        /*0154*/ 	.word	0x00000000
        /*0158*/ 	.short	0x010a
        /*015a*/ 	.byte	0x3f
	.zero		1


	//   ....[13]....
        /*015c*/ 	.word	0x00001ca0
        /*0160*/ 	.word	0x00000005
        /*0164*/ 	.word	0x00000000
        /*0168*/ 	.short	0x010a
        /*016a*/ 	.byte	0x3f
	.zero		1


	//   ....[14]....
        /*016c*/ 	.word	0x000020c0
        /*0170*/ 	.word	0x00000004
        /*0174*/ 	.word	0x00000000
        /*0178*/ 	.short	0x0101
        /*017a*/ 	.byte	0x3f
	.zero		1


	//   ....[15]....
        /*017c*/ 	.word	0x00002280
        /*0180*/ 	.word	0x00000000
        /*0184*/ 	.word	0x00000000
        /*0188*/ 	.short	0x0101
        /*018a*/ 	.byte	0x3f
	.zero		1


	//   ....[16]....
        /*018c*/ 	.word	0x00005530
        /*0190*/ 	.word	0x00000015
        /*0194*/ 	.word	0x00000020
        /*0198*/ 	.short	0x010a
        /*019a*/ 	.byte	0x3f
	.zero		1


	//   ....[17]....
        /*019c*/ 	.word	0x000059b0
        /*01a0*/ 	.word	0x00000006
        /*01a4*/ 	.word	0x00000058
        /*01a8*/ 	.short	0x0101
        /*01aa*/ 	.byte	0x3f
	.zero		1


	//   ....[18]....
        /*01ac*/ 	.word	0x000060d0
        /*01b0*/ 	.word	0x00000007
        /*01b4*/ 	.word	0x00000000
        /*01b8*/ 	.short	0x010a
        /*01ba*/ 	.byte	0x3f
	.zero		1


	//   ....[19]....
        /*01bc*/ 	.word	0x00006150
        /*01c0*/ 	.word	0x00000006
        /*01c4*/ 	.word	0x00000000
        /*01c8*/ 	.short	0x010a
        /*01ca*/ 	.byte	0x3f
	.zero		1


	//   ....[20]....
        /*01cc*/ 	.word	0x000061e0
        /*01d0*/ 	.word	0x00000007
        /*01d4*/ 	.word	0x00000000
        /*01d8*/ 	.short	0x010a
        /*01da*/ 	.byte	0x3f
	.zero		1


	//   ....[21]....
        /*01dc*/ 	.word	0x00006270
        /*01e0*/ 	.word	0x00000005
        /*01e4*/ 	.word	0x00000000
        /*01e8*/ 	.short	0x010a
        /*01ea*/ 	.byte	0x3f
	.zero		1


	//   ....[22]....
        /*01ec*/ 	.word	0x000062d0
        /*01f0*/ 	.word	0x00000003
        /*01f4*/ 	.word	0x00000000
        /*01f8*/ 	.short	0x010a
        /*01fa*/ 	.byte	0x3f
	.zero		1


	//   ....[23]....
        /*01fc*/ 	.word	0x00006320
        /*0200*/ 	.word	0x00000005
        /*0204*/ 	.word	0x00000000
        /*0208*/ 	.short	0x010a
        /*020a*/ 	.byte	0x3f
	.zero		1


	//   ....[24]....
        /*020c*/ 	.word	0x000063f0
        /*0210*/ 	.word	0x00000015
        /*0214*/ 	.word	0x00000020
        /*0218*/ 	.short	0x010a
        /*021a*/ 	.byte	0x3f
	.zero		1


	//   ....[25]....
        /*021c*/ 	.word	0x000064c0
        /*0220*/ 	.word	0x00000007
        /*0224*/ 	.word	0x00000000
        /*0228*/ 	.short	0x010a
        /*022a*/ 	.byte	0x3f
	.zero		1


	//   ....[26]....
        /*022c*/ 	.word	0x00006510
        /*0230*/ 	.word	0x00000006
        /*0234*/ 	.word	0x00000000
        /*0238*/ 	.short	0x010a
        /*023a*/ 	.byte	0x3f
	.zero		1


	//   ....[27]....
        /*023c*/ 	.word	0x00006560
        /*0240*/ 	.word	0x00000007
        /*0244*/ 	.word	0x00000000
        /*0248*/ 	.short	0x010a
        /*024a*/ 	.byte	0x3f
	.zero		1


	//----- nvinfo : EIATTR_NUM_MBARRIERS
	.align		4
.L_35:
        /*024c*/ 	.byte	0x03, 0x38
        /*024e*/ 	.short	0x000a


	//----- nvinfo : EIATTR_EXIT_INSTR_OFFSETS
	.align		4
        /*0250*/ 	.byte	0x04, 0x1c
        /*0252*/ 	.short	(.L_37 - .L_36)


	//   ....[0]....
.L_36:
        /*0254*/ 	.word	0x00000960


	//   ....[1]....
        /*0258*/ 	.word	0x00001170


	//   ....[2]....
        /*025c*/ 	.word	0x00004cc0


	//   ....[3]....
        /*0260*/ 	.word	0x00005220


	//   ....[4]....
        /*0264*/ 	.word	0x000062c0


	//----- nvinfo : EIATTR_MAX_THREADS
	.align		4
.L_37:
        /*0268*/ 	.byte	0x04, 0x05
        /*026a*/ 	.short	(.L_39 - .L_38)
.L_38:
        /*026c*/ 	.word	0x00000180
        /*0270*/ 	.word	0x00000001
        /*0274*/ 	.word	0x00000001


	//----- nvinfo : EIATTR_CRS_STACK_SIZE
	.align		4
.L_39:
        /*0278*/ 	.byte	0x04, 0x1e
        /*027a*/ 	.short	(.L_41 - .L_40)
.L_40:
        /*027c*/ 	.word	0x00000000


	//----- nvinfo : EIATTR_CBANK_PARAM_SIZE
	.align		4
.L_41:
        /*0280*/ 	.byte	0x03, 0x19
        /*0282*/ 	.short	0x0470


	//----- nvinfo : EIATTR_PARAM_CBANK
	.align		4
        /*0284*/ 	.byte	0x04, 0x0a
        /*0286*/ 	.short	(.L_43 - .L_42)
	.align		4
.L_42:
        /*0288*/ 	.word	index@(.nv.constant0._ZN7cutlass13device_kernelINS_4gemm6kernel13GemmUniversalIN4cute5tupleIJiiiiEEENS1_10collective13CollectiveMmaINS1_34MainloopSm90TmaGmmaWarpSpecializedILi4ENS5_IJNS4_1CILi1EEENSA_ILi2EEESB_EEENS1_35KernelTmaWarpSpecializedCooperativeEEENS5_IJNSA_ILi128EEENSA_ILi64EEESG_EEENS_6half_tENS5_IJlSB_lEEESJ_SK_NS4_8TiledMMAINS4_8MMA_AtomIJNS4_4SM904GMMA25MMA_64x64x16_F32F16F16_SSILNSO_5MajorE0ELSQ_0ELNSO_7ScaleInE1ELSR_1EEEEEENS4_6LayoutINS5_IJSC_SB_SB_EEENS5_IJSB_NSA_ILi0EEESW_EEEEENS5_IJNS4_10UnderscoreESZ_SZ_EEEEENS4_23SM90_TMA_LOAD_MULTICASTENS4_14ComposedLayoutINS4_7SwizzleILi3ELi4ELi3EEENS4_18smem_ptr_flag_bitsILi16EEENSU_INS5_IJNSA_ILi8EEESH_EEENS5_IJSH_SB_EEEEEEEvNS4_8identityENS4_13SM90_TMA_LOADES1C_vS1D_EENS_8epilogue10collective6detail29Sm90TmaWarpSpecializedAdapterINS1H_15DefaultEpilogueISJ_SK_SK_NS1G_6thread17LinearCombinationISJ_Li1EffLNS1L_9ScaleType4KindE0ELNS_15FloatRoundStyleE2ESJ_EENS1_15EpilogueDefaultEEEEEvvEEEEvNT_6ParamsE)
        /*028c*/ 	.short	0x0210
        /*028e*/ 	.short	0x0470


	//----- nvinfo : EIATTR_SW_WAR
	.align		4
.L_43:
        /*0290*/ 	.byte	0x04, 0x36
        /*0292*/ 	.short	(.L_45 - .L_44)
.L_44:
        /*0294*/ 	.word	0x00000008
.L_45:


//--------------------- .nv.callgraph             --------------------------
	.section	.nv.callgraph,"",@"SHT_CUDA_CALLGRAPH"
	.align	4
	.sectionentsize	8
	.align		4
        /*0000*/ 	.word	0x00000000
	.align		4
        /*0004*/ 	.word	0xffffffff
	.align		4
        /*0008*/ 	.word	index@(_ZN7cutlass13device_kernelINS_4gemm6kernel13GemmUniversalIN4cute5tupleIJiiiiEEENS1_10collective13CollectiveMmaINS1_34MainloopSm90TmaGmmaWarpSpecializedILi4ENS5_IJNS4_1CILi1EEENSA_ILi2EEESB_EEENS1_35KernelTmaWarpSpecializedCooperativeEEENS5_IJNSA_ILi128EEENSA_ILi64EEESG_EEENS_6half_tENS5_IJlSB_lEEESJ_SK_NS4_8TiledMMAINS4_8MMA_AtomIJNS4_4SM904GMMA25MMA_64x64x16_F32F16F16_SSILNSO_5MajorE0ELSQ_0ELNSO_7ScaleInE1ELSR_1EEEEEENS4_6LayoutINS5_IJSC_SB_SB_EEENS5_IJSB_NSA_ILi0EEESW_EEEEENS5_IJNS4_10UnderscoreESZ_SZ_EEEEENS4_23SM90_TMA_LOAD_MULTICASTENS4_14ComposedLayoutINS4_7SwizzleILi3ELi4ELi3EEENS4_18smem_ptr_flag_bitsILi16EEENSU_INS5_IJNSA_ILi8EEESH_EEENS5_IJSH_SB_EEEEEEEvNS4_8identityENS4_13SM90_TMA_LOADES1C_vS1D_EENS_8epilogue10collective6detail29Sm90TmaWarpSpecializedAdapterINS1H_15DefaultEpilogueISJ_SK_SK_NS1G_6thread17LinearCombinationISJ_Li1EffLNS1L_9ScaleType4KindE0ELNS_15FloatRoundStyleE2ESJ_EENS1_15EpilogueDefaultEEEEEvvEEEEvNT_6ParamsE)
	.align		4
        /*000c*/ 	.word	index@(__assertfail)
	.align		4
        /*0010*/ 	.word	0x00000000
	.align		4
        /*0014*/ 	.word	0xfffffffe
	.align		4
        /*0018*/ 	.word	0x00000000
	.align		4
        /*001c*/ 	.word	0xfffffffd
	.align		4
        /*0020*/ 	.word	0x00000000
	.align		4
        /*0024*/ 	.word	0xfffffffc


//--------------------- .nv.constant4             --------------------------
	.section	.nv.constant4,"a",@progbits
	.align	8
	.align		8
.nv.constant4:
        /*0000*/ 	.dword	__assertfail
	.align		8
        /*0008*/ 	.dword	__unnamed_1
	.align		8
        /*0010*/ 	.dword	_ZN40_INTERNAL_21056caf_4_k_cu_1e8873bd_304694cuda3std3__45__cpo5beginE
	.align		8
        /*0018*/ 	.dword	_ZN40_INTERNAL_21056caf_4_k_cu_1e8873bd_304694cuda3std3__45__cpo3endE
	.align		8
        /*0020*/ 	.dword	_ZN40_INTERNAL_21056caf_4_k_cu_1e8873bd_304694cuda3std3__45__cpo6cbeginE
	.align		8
        /*0028*/ 	.dword	_ZN40_INTERNAL_21056caf_4_k_cu_1e8873bd_304694cuda3std3__45__cpo4cendE
	.align		8
        /*0030*/ 	.dword	_ZN40_INTERNAL_21056caf_4_k_cu_1e8873bd_304694cuda3std3__442_GLOBAL__N__21056caf_4_k_cu_1e8873bd_304696ignoreE
	.align		8
        /*0038*/ 	.dword	_ZN40_INTERNAL_21056caf_4_k_cu_1e8873bd_304694cuda3std3__419piecewise_constructE
	.align		8
        /*0040*/ 	.dword	_ZN40_INTERNAL_21056caf_4_k_cu_1e8873bd_304694cuda3std3__48in_placeE
	.align		8
        /*0048*/ 	.dword	_ZN40_INTERNAL_21056caf_4_k_cu_1e8873bd_304694cuda3std6ranges3__45__cpo4swapE
	.align		8
        /*0050*/ 	.dword	_ZN40_INTERNAL_21056caf_4_k_cu_1e8873bd_304694cuda3std6ranges3__45__cpo9iter_moveE
	.align		8
        /*0058*/ 	.dword	_ZN40_INTERNAL_21056caf_4_k_cu_1e8873bd_304694cute7productE
	.align		8
        /*0060*/ 	.dword	_ZN40_INTERNAL_21056caf_4_k_cu_1e8873bd_304694cute1_E
	.align		8
        /*0068*/ 	.dword	$str$22
	.align		8
        /*0070*/ 	.dword	$str$23


//--------------------- .text._ZN7cutlass13device_kernelINS_4gemm6kernel13GemmUniversalIN4cute5tupleIJiiiiEEENS1_10collective13CollectiveMmaINS1_34MainloopSm90TmaGmmaWarpSpecializedILi4ENS5_IJNS4_1CILi1EEENSA_ILi2EEESB_EEENS1_35KernelTmaWarpSpecializedCooperativeEEENS5_IJNSA_ILi128EEENSA_ILi64EEESG_EEENS_6half_tENS5_IJlSB_lEEESJ_SK_NS4_8TiledMMAINS4_8MMA_AtomIJNS4_4SM904GMMA25MMA_64x64x16_F32F16F16_SSILNSO_5MajorE0ELSQ_0ELNSO_7ScaleInE1ELSR_1EEEEEENS4_6LayoutINS5_IJSC_SB_SB_EEENS5_IJSB_NSA_ILi0EEESW_EEEEENS5_IJNS4_10UnderscoreESZ_SZ_EEEEENS4_23SM90_TMA_LOAD_MULTICASTENS4_14ComposedLayoutINS4_7SwizzleILi3ELi4ELi3EEENS4_18smem_ptr_flag_bitsILi16EEENSU_INS5_IJNSA_ILi8EEESH_EEENS5_IJSH_SB_EEEEEEEvNS4_8identityENS4_13SM90_TMA_LOADES1C_vS1D_EENS_8epilogue10collective6detail29Sm90TmaWarpSpecializedAdapterINS1H_15DefaultEpilogueISJ_SK_SK_NS1G_6thread17LinearCombinationISJ_Li1EffLNS1L_9ScaleType4KindE0ELNS_15FloatRoundStyleE2ESJ_EENS1_15EpilogueDefaultEEEEEvvEEEEvNT_6ParamsE --------------------------
	.section	.text._ZN7cutlass13device_kernelINS_4gemm6kernel13GemmUniversalIN4cute5tupleIJiiiiEEENS1_10collective13CollectiveMmaINS1_34MainloopSm90TmaGmmaWarpSpecializedILi4ENS5_IJNS4_1CILi1EEENSA_ILi2EEESB_EEENS1_35KernelTmaWarpSpecializedCooperativeEEENS5_IJNSA_ILi128EEENSA_ILi64EEESG_EEENS_6half_tENS5_IJlSB_lEEESJ_SK_NS4_8TiledMMAINS4_8MMA_AtomIJNS4_4SM904GMMA25MMA_64x64x16_F32F16F16_SSILNSO_5MajorE0ELSQ_0ELNSO_7ScaleInE1ELSR_1EEEEEENS4_6LayoutINS5_IJSC_SB_SB_EEENS5_IJSB_NSA_ILi0EEESW_EEEEENS5_IJNS4_10UnderscoreESZ_SZ_EEEEENS4_23SM90_TMA_LOAD_MULTICASTENS4_14ComposedLayoutINS4_7SwizzleILi3ELi4ELi3EEENS4_18smem_ptr_flag_bitsILi16EEENSU_INS5_IJNSA_ILi8EEESH_EEENS5_IJSH_SB_EEEEEEEvNS4_8identityENS4_13SM90_TMA_LOADES1C_vS1D_EENS_8epilogue10collective6detail29Sm90TmaWarpSpecializedAdapterINS1H_15DefaultEpilogueISJ_SK_SK_NS1G_6thread17LinearCombinationISJ_Li1EffLNS1L_9ScaleType4KindE0ELNS_15FloatRoundStyleE2ESJ_EENS1_15EpilogueDefaultEEEEEvvEEEEvNT_6ParamsE,"ax",@progbits
	.align	128
.text._ZN7cutlass13device_kernelINS_4gemm6kernel13GemmUniversalIN4cute5tupleIJiiiiEEENS1_10collective13CollectiveMmaINS1_34MainloopSm90TmaGmmaWarpSpecializedILi4ENS5_IJNS4_1CILi1EEENSA_ILi2EEESB_EEENS1_35KernelTmaWarpSpecializedCooperativeEEENS5_IJNSA_ILi128EEENSA_ILi64EEESG_EEENS_6half_tENS5_IJlSB_lEEESJ_SK_NS4_8TiledMMAINS4_8MMA_AtomIJNS4_4SM904GMMA25MMA_64x64x16_F32F16F16_SSILNSO_5MajorE0ELSQ_0ELNSO_7ScaleInE1ELSR_1EEEEEENS4_6LayoutINS5_IJSC_SB_SB_EEENS5_IJSB_NSA_ILi0EEESW_EEEEENS5_IJNS4_10UnderscoreESZ_SZ_EEEEENS4_23SM90_TMA_LOAD_MULTICASTENS4_14ComposedLayoutINS4_7SwizzleILi3ELi4ELi3EEENS4_18smem_ptr_flag_bitsILi16EEENSU_INS5_IJNSA_ILi8EEESH_EEENS5_IJSH_SB_EEEEEEEvNS4_8identityENS4_13SM90_TMA_LOADES1C_vS1D_EENS_8epilogue10collective6detail29Sm90TmaWarpSpecializedAdapterINS1H_15DefaultEpilogueISJ_SK_SK_NS1G_6thread17LinearCombinationISJ_Li1EffLNS1L_9ScaleType4KindE0ELNS_15FloatRoundStyleE2ESJ_EENS1_15EpilogueDefaultEEEEEvvEEEEvNT_6ParamsE:
        .type           _ZN7cutlass13device_kernelINS_4gemm6kernel13GemmUniversalIN4cute5tupleIJiiiiEEENS1_10collective13CollectiveMmaINS1_34MainloopSm90TmaGmmaWarpSpecializedILi4ENS5_IJNS4_1CILi1EEENSA_ILi2EEESB_EEENS1_35KernelTmaWarpSpecializedCooperativeEEENS5_IJNSA_ILi128EEENSA_ILi64EEESG_EEENS_6half_tENS5_IJlSB_lEEESJ_SK_NS4_8TiledMMAINS4_8MMA_AtomIJNS4_4SM904GMMA25MMA_64x64x16_F32F16F16_SSILNSO_5MajorE0ELSQ_0ELNSO_7ScaleInE1ELSR_1EEEEEENS4_6LayoutINS5_IJSC_SB_SB_EEENS5_IJSB_NSA_ILi0EEESW_EEEEENS5_IJNS4_10UnderscoreESZ_SZ_EEEEENS4_23SM90_TMA_LOAD_MULTICASTENS4_14ComposedLayoutINS4_7SwizzleILi3ELi4ELi3EEENS4_18smem_ptr_flag_bitsILi16EEENSU_INS5_IJNSA_ILi8EEESH_EEENS5_IJSH_SB_EEEEEEEvNS4_8identityENS4_13SM90_TMA_LOADES1C_vS1D_EENS_8epilogue10collective6detail29Sm90TmaWarpSpecializedAdapterINS1H_15DefaultEpilogueISJ_SK_SK_NS1G_6thread17LinearCombinationISJ_Li1EffLNS1L_9ScaleType4KindE0ELNS_15FloatRoundStyleE2ESJ_EENS1_15EpilogueDefaultEEEEEvvEEEEvNT_6ParamsE,@function
        .size           _ZN7cutlass13device_kernelINS_4gemm6kernel13GemmUniversalIN4cute5tupleIJiiiiEEENS1_10collective13CollectiveMmaINS1_34MainloopSm90TmaGmmaWarpSpecializedILi4ENS5_IJNS4_1CILi1EEENSA_ILi2EEESB_EEENS1_35KernelTmaWarpSpecializedCooperativeEEENS5_IJNSA_ILi128EEENSA_ILi64EEESG_EEENS_6half_tENS5_IJlSB_lEEESJ_SK_NS4_8TiledMMAINS4_8MMA_AtomIJNS4_4SM904GMMA25MMA_64x64x16_F32F16F16_SSILNSO_5MajorE0ELSQ_0ELNSO_7ScaleInE1ELSR_1EEEEEENS4_6LayoutINS5_IJSC_SB_SB_EEENS5_IJSB_NSA_ILi0EEESW_EEEEENS5_IJNS4_10UnderscoreESZ_SZ_EEEEENS4_23SM90_TMA_LOAD_MULTICASTENS4_14ComposedLayoutINS4_7SwizzleILi3ELi4ELi3EEENS4_18smem_ptr_flag_bitsILi16EEENSU_INS5_IJNSA_ILi8EEESH_EEENS5_IJSH_SB_EEEEEEEvNS4_8identityENS4_13SM90_TMA_LOADES1C_vS1D_EENS_8epilogue10collective6detail29Sm90TmaWarpSpecializedAdapterINS1H_15DefaultEpilogueISJ_SK_SK_NS1G_6thread17LinearCombinationISJ_Li1EffLNS1L_9ScaleType4KindE0ELNS_15FloatRoundStyleE2ESJ_EENS1_15EpilogueDefaultEEEEEvvEEEEvNT_6ParamsE,(.L_x_133 - _ZN7cutlass13device_kernelINS_4gemm6kernel13GemmUniversalIN4cute5tupleIJiiiiEEENS1_10collective13CollectiveMmaINS1_34MainloopSm90TmaGmmaWarpSpecializedILi4ENS5_IJNS4_1CILi1EEENSA_ILi2EEESB_EEENS1_35KernelTmaWarpSpecializedCooperativeEEENS5_IJNSA_ILi128EEENSA_ILi64EEESG_EEENS_6half_tENS5_IJlSB_lEEESJ_SK_NS4_8TiledMMAINS4_8MMA_AtomIJNS4_4SM904GMMA25MMA_64x64x16_F32F16F16_SSILNSO_5MajorE0ELSQ_0ELNSO_7ScaleInE1ELSR_1EEEEEENS4_6LayoutINS5_IJSC_SB_SB_EEENS5_IJSB_NSA_ILi0EEESW_EEEEENS5_IJNS4_10UnderscoreESZ_SZ_EEEEENS4_23SM90_TMA_LOAD_MULTICASTENS4_14ComposedLayoutINS4_7SwizzleILi3ELi4ELi3EEENS4_18smem_ptr_flag_bitsILi16EEENSU_INS5_IJNSA_ILi8EEESH_EEENS5_IJSH_SB_EEEEEEEvNS4_8identityENS4_13SM90_TMA_LOADES1C_vS1D_EENS_8epilogue10collective6detail29Sm90TmaWarpSpecializedAdapterINS1H_15DefaultEpilogueISJ_SK_SK_NS1G_6thread17LinearCombinationISJ_Li1EffLNS1L_9ScaleType4KindE0ELNS_15FloatRoundStyleE2ESJ_EENS1_15EpilogueDefaultEEEEEvvEEEEvNT_6ParamsE)
        .other          _ZN7cutlass13device_kernelINS_4gemm6kernel13GemmUniversalIN4cute5tupleIJiiiiEEENS1_10collective13CollectiveMmaINS1_34MainloopSm90TmaGmmaWarpSpecializedILi4ENS5_IJNS4_1CILi1EEENSA_ILi2EEESB_EEENS1_35KernelTmaWarpSpecializedCooperativeEEENS5_IJNSA_ILi128EEENSA_ILi64EEESG_EEENS_6half_tENS5_IJlSB_lEEESJ_SK_NS4_8TiledMMAINS4_8MMA_AtomIJNS4_4SM904GMMA25MMA_64x64x16_F32F16F16_SSILNSO_5MajorE0ELSQ_0ELNSO_7ScaleInE1ELSR_1EEEEEENS4_6LayoutINS5_IJSC_SB_SB_EEENS5_IJSB_NSA_ILi0EEESW_EEEEENS5_IJNS4_10UnderscoreESZ_SZ_EEEEENS4_23SM90_TMA_LOAD_MULTICASTENS4_14ComposedLayoutINS4_7SwizzleILi3ELi4ELi3EEENS4_18smem_ptr_flag_bitsILi16EEENSU_INS5_IJNSA_ILi8EEESH_EEENS5_IJSH_SB_EEEEEEEvNS4_8identityENS4_13SM90_TMA_LOADES1C_vS1D_EENS_8epilogue10collective6detail29Sm90TmaWarpSpecializedAdapterINS1H_15DefaultEpilogueISJ_SK_SK_NS1G_6thread17LinearCombinationISJ_Li1EffLNS1L_9ScaleType4KindE0ELNS_15FloatRoundStyleE2ESJ_EENS1_15EpilogueDefaultEEEEEvvEEEEvNT_6ParamsE,@"STO_CUDA_ENTRY STV_DEFAULT"
_ZN7cutlass13device_kernelINS_4gemm6kernel13GemmUniversalIN4cute5tupleIJiiiiEEENS1_10collective13CollectiveMmaINS1_34MainloopSm90TmaGmmaWarpSpecializedILi4ENS5_IJNS4_1CILi1EEENSA_ILi2EEESB_EEENS1_35KernelTmaWarpSpecializedCooperativeEEENS5_IJNSA_ILi128EEENSA_ILi64EEESG_EEENS_6half_tENS5_IJlSB_lEEESJ_SK_NS4_8TiledMMAINS4_8MMA_AtomIJNS4_4SM904GMMA25MMA_64x64x16_F32F16F16_SSILNSO_5MajorE0ELSQ_0ELNSO_7ScaleInE1ELSR_1EEEEEENS4_6LayoutINS5_IJSC_SB_SB_EEENS5_IJSB_NSA_ILi0EEESW_EEEEENS5_IJNS4_10UnderscoreESZ_SZ_EEEEENS4_23SM90_TMA_LOAD_MULTICASTENS4_14ComposedLayoutINS4_7SwizzleILi3ELi4ELi3EEENS4_18smem_ptr_flag_bitsILi16EEENSU_INS5_IJNSA_ILi8EEESH_EEENS5_IJSH_SB_EEEEEEEvNS4_8identityENS4_13SM90_TMA_LOADES1C_vS1D_EENS_8epilogue10collective6detail29Sm90TmaWarpSpecializedAdapterINS1H_15DefaultEpilogueISJ_SK_SK_NS1G_6thread17LinearCombinationISJ_Li1EffLNS1L_9ScaleType4KindE0ELNS_15FloatRoundStyleE2ESJ_EENS1_15EpilogueDefaultEEEEEvvEEEEvNT_6ParamsE:
[----:B------:R-:W0:Y:S01]  /*0000*/  LDC R1, c[0x0][0x28] ;  /* 0x00000a00ff017b82 */ /* 0x000e220000000800 */
[----:B------:R-:W1:Y:S01]  /*0010*/  S2R R62, SR_TID.X ;  /* 0x00000000003e7919 */ /* 0x000e620000002100 */
[----:B------:R-:W-:Y:S01]  /*0020*/  ELECT P0, URZ, PT ;  /* 0x00000000003f782f */ /* 0x000fe20003800000 */
[----:B------:R-:W-:Y:S01]  /*0030*/  BSSY B0, `(.L_x_0) ;  /* 0x000000f000007945 */ /* 0x000fe20003800000 */
[--C-:B-1----:R-:W-:Y:S02]  /*0040*/  SHF.R.U32.HI R0, RZ, 0x5, R62.reuse ;  /* 0x00000005ff007819 */ /* 0x102fe4000001163e */
[----:B------:R-:W-:-:S03]  /*0050*/  SHF.R.U32.HI R6, RZ, 0x7, R62 ;  /* 0x00000007ff067819 */ /* 0x000fc6000001163e */
[----:B------:R-:W1:Y:S04]  /*0060*/  SHFL.IDX PT, R3, R0, RZ, 0x1f ;  /* 0x00001fff00037589 */ /* 0x000e6800000e0000 */
[----:B------:R2:W3:Y:S01]  /*0070*/  SHFL.IDX PT, R2, R6, RZ, 0x1f ;  /* 0x00001fff06027589 */ /* 0x0004e200000e0000 */
[----:B-1----:R-:W-:-:S13]  /*0080*/  ISETP.NE.OR P0, PT, R3, RZ, !P0 ;  /* 0x000000ff0300720c */ /* 0x002fda0004705670 */
[----:B0-23--:R-:W-:Y:S05]  /*0090*/  @P0 BRA `(.L_x_1) ;  /* 0x0000000000200947 */ /* 0x00dfea0003800000 */
[----:B------:R-:W-:Y:S02]  /*00a0*/  ULDC.64 UR4, c[0x0][0x198] ;  /* 0x0000660000047ab9 */ /* 0x000fe40000000a00 */
[----:B------:R-:W-:Y:S02]  /*00b0*/  UIADD3 UR6, UP0, UR4, 0xf0, URZ ;  /* 0x000000f004067890 */ /* 0x000fe4000ff1e03f */
[----:B------:R-:W-:Y:S02]  /*00c0*/  UIADD3 UR4, UP1, UR4, 0x1f0, URZ ;  /* 0x000001f004047890 */ /* 0x000fe4000ff3e03f */
[----:B------:R-:W-:Y:S02]  /*00d0*/  UIADD3.X UR7, URZ, UR5, URZ, UP0, !UPT ;  /* 0x000000053f077290 */ /* 0x000fe400087fe43f */
[----:B------:R-:W-:-:S07]  /*00e0*/  UIADD3.X UR5, URZ, UR5, URZ, UP1, !UPT ;  /* 0x000000053f057290 */ /* 0x000fce0008ffe43f */
[----:B------:R0:W-:Y:S02]  /*00f0*/  UTMACCTL.PF [UR6] ;  /* 0x00000000060079b9 */ /* 0x0001e40008040000 */
[----:B------:R0:W-:Y:S02]  /*0100*/  UTMACCTL.PF [UR4] ;  /* 0x00000000040079b9 */ /* 0x0001e40008040000 */
[----:B0-----:R-:W-:Y:S01]  /*0110*/  NOP ;  /* 0x0000000000007918 */ /* 0x001fe20000000000 */
.L_x_1:
[----:B------:R-:W-:Y:S05]  /*0120*/  BSYNC B0 ;  /* 0x0000000000007941 */ /* 0x000fea0003800000 */
.L_x_0:
[----:B------:R-:W0:Y:S02]  /*0130*/  SHFL.IDX PT, R5, R0, RZ, 0x1f ;  /* 0x00001fff00057589 */ /* 0x000e2400000e0000 */
[----:B0-----:R-:W-:-:S13]  /*0140*/  ISETP.NE.AND P0, PT, R5, RZ, PT ;  /* 0x000000ff0500720c */ /* 0x001fda0003f05270 */
[----:B------:R-:W-:Y:S05]  /*0150*/  @P0 BRA `(.L_x_2) ;  /* 0x0000000000580947 */ /* 0x000fea0003800000 */
[----:B------:R-:W0:Y:S01]  /*0160*/  S2UR UR8, SR_CgaCtaId ;  /* 0x00000000000879c3 */ /* 0x000e220000008800 */
[----:B------:R-:W-:Y:S01]  /*0170*/  UMOV UR4, 0x400 ;  /* 0x0000040000047882 */ /* 0x000fe20000000000 */
[----:B------:R-:W-:Y:S01]  /*0180*/  UMOV UR5, 0x1 ;  /* 0x0000000100057882 */ /* 0x000fe20000000000 */
[----:B------:R-:W-:Y:S01]  /*0190*/  UMOV UR6, 0x4 ;  /* 0x0000000400067882 */ /* 0x000fe20000000000 */
[----:B------:R-:W-:Y:S01]  /*01a0*/  ELECT P0, URZ, PT ;  /* 0x00000000003f782f */ /* 0x000fe20003800000 */
[----:B------:R-:W-:-:S04]  /*01b0*/  UIADD3 UR6, -UR6, 0x100000, URZ ;  /* 0x0010000006067890 */ /* 0x000fc8000fffe13f */
[----:B------:R-:W-:Y:S02]  /*01c0*/  USHF.L.U32 UR7, UR6, 0xb, URZ ;  /* 0x0000000b06077899 */ /* 0x000fe4000800063f */
[----:B------:R-:W-:Y:S02]  /*01d0*/  USHF.L.U32 UR6, UR6, 0x1, URZ ;  /* 0x0000000106067899 */ /* 0x000fe4000800063f */
[----:B0-----:R-:W-:Y:S02]  /*01e0*/  ULEA UR8, UR8, UR4, 0x18 ;  /* 0x0000000408087291 */ /* 0x001fe4000f8ec03f */
[----:B------:R-:W-:-:S04]  /*01f0*/  UIADD3 UR4, -UR5, 0x100000, URZ ;  /* 0x0010000005047890 */ /* 0x000fc8000fffe13f */
[----:B------:R-:W-:Y:S02]  /*0200*/  USHF.L.U32 UR5, UR4, 0xb, URZ ;  /* 0x0000000b04057899 */ /* 0x000fe4000800063f */
[----:B------:R-:W-:Y:S01]  /*0210*/  USHF.L.U32 UR4, UR4, 0x1, URZ ;  /* 0x0000000104047899 */ /* 0x000fe2000800063f */
[----:B------:R-:W0:Y:S11]  /*0220*/  FENCE.VIEW.ASYNC.S ;  /* 0x00000000000073c6 */ /* 0x000e360000000000 */
[----:B0-----:R0:W1:Y:S01]  /*0230*/  SYNCS.EXCH.64 URZ, [UR8], UR4 ;  /* 0x00000004083f75b2 */ /* 0x0010620008000100 */
[----:B------:R0:W2:Y:S01]  /*0240*/  SYNCS.EXCH.64 URZ, [UR8+0x20], UR6 ;  /* 0x00002006083f75b2 */ /* 0x0000a20008000100 */
[----:B------:R0:W3:Y:S01]  /*0250*/  SYNCS.EXCH.64 URZ, [UR8+0x8], UR4 ;  /* 0x00000804083f75b2 */ /* 0x0000e20008000100 */
[----:B------:R0:W4:Y:S01]  /*0260*/  SYNCS.EXCH.64 URZ, [UR8+0x28], UR6 ;  /* 0x00002806083f75b2 */ /* 0x0001220008000100 */
[----:B------:R0:W0:Y:S01]  /*0270*/  SYNCS.EXCH.64 URZ, [UR8+0x10], UR4 ;  /* 0x00001004083f75b2 */ /* 0x0000220008000100 */
[----:B------:R0:W0:Y:S01]  /*0280*/  SYNCS.EXCH.64 URZ, [UR8+0x30], UR6 ;  /* 0x00003006083f75b2 */ /* 0x0000220008000100 */
[----:B------:R0:W0:Y:S01]  /*0290*/  SYNCS.EXCH.64 URZ, [UR8+0x18], UR4 ;  /* 0x00001804083f75b2 */ /* 0x0000220008000100 */
[----:B------:R0:W0:Y:S01]  /*02a0*/  SYNCS.EXCH.64 URZ, [UR8+0x38], UR6 ;  /* 0x00003806083f75b2 */ /* 0x0000220008000100 */
[----:B------:R-:W-:Y:S01]  /*02b0*/  NOP ;  /* 0x0000000000007918 */ /* 0x000fe20000000000 */
.L_x_2:
[----:B------:R-:W-:Y:S01]  /*02c0*/  SHF.R.S32.HI R7, RZ, 0x1f, R62 ;  /* 0x0000001fff077819 */ /* 0x000fe2000001143e */
[----:B------:R-:W5:Y:S01]  /*02d0*/  SHFL.IDX PT, R0, R0, RZ, 0x1f ;  /* 0x00001fff00007589 */ /* 0x000f6200000e0000 */
[----:B0-----:R-:W0:Y:S01]  /*02e0*/  S2UR UR8, SR_CTAID.X ;  /* 0x00000000000879c3 */ /* 0x001e220000002500 */
[----:B------:R-:W-:Y:S02]  /*02f0*/  ELECT P0, URZ, PT ;  /* 0x00000000003f782f */ /* 0x000fe40003800000 */
[----:B------:R-:W-:Y:S01]  /*0300*/  LEA.HI R7, R7, R62, RZ, 0x7 ;  /* 0x0000003e07077211 */ /* 0x000fe200078f38ff */
[----:B------:R-:W1:Y:S01]  /*0310*/  S2R R4, SR_CTAID.Y ;  /* 0x0000000000047919 */ /* 0x000e620000002600 */
[----:B------:R-:W-:Y:S01]  /*0320*/  ULDC UR4, c[0x0][0x154] ;  /* 0x0000550000047ab9 */ /* 0x000fe20000000800 */
[----:B------:R-:W-:Y:S01]  /*0330*/  NOP ;  /* 0x0000000000007918 */ /* 0x000fe20000000000 */
[----:B------:R-:W-:Y:S01]  /*0340*/  LOP3.LUT R7, R7, 0xffffff80, RZ, 0xc0, !PT ;  /* 0xffffff8007077812 */ /* 0x000fe200078ec0ff */
[----:B------:R-:W-:Y:S01]  /*0350*/  NOP ;  /* 0x0000000000007918 */ /* 0x000fe20000000000 */
[----:B------:R-:W2:Y:S03]  /*0360*/  LDC R14, c[0x0][0x140] ;  /* 0x00005000ff0e7b82 */ /* 0x000ea60000000800 */
[----:B------:R-:W-:-:S05]  /*0370*/  IMAD.IADD R7, R62, 0x1, -R7 ;  /* 0x000000013e077824 */ /* 0x000fca00078e0a07 */
[----:B------:R-:W-:Y:S01]  /*0380*/  SHF.R.S32.HI R8, RZ, 0x1f, R7 ;  /* 0x0000001fff087819 */ /* 0x000fe20000011407 */
[----:B------:R-:W3:Y:S01]  /*0390*/  LDC R12, c[0x0][0x144] ;  /* 0x00005100ff0c7b82 */ /* 0x000ee20000000800 */
[----:B------:R-:W-:Y:S02]  /*03a0*/  LOP3.LUT P2, RZ, R7, 0x7, RZ, 0xc0, !PT ;  /* 0x0000000707ff7812 */ /* 0x000fe4000784c0ff */
[----:B------:R-:W-:Y:S02]  /*03b0*/  LEA.HI R8, R8, R7, RZ, 0x3 ;  /* 0x0000000708087211 */ /* 0x000fe400078f18ff */
[----:B-----5:R-:W-:Y:S02]  /*03c0*/  ISETP.NE.OR P0, PT, R0, RZ, !P0 ;  /* 0x000000ff0000720c */ /* 0x020fe40004705670 */
[--C-:B------:R-:W-:Y:S02]  /*03d0*/  SHF.R.S32.HI R0, RZ, 0x3, R8.reuse ;  /* 0x00000003ff007819 */ /* 0x100fe40000011408 */
[----:B------:R-:W-:-:S02]  /*03e0*/  SHF.R.S32.HI R9, RZ, 0x1f, R8 ;  /* 0x0000001fff097819 */ /* 0x000fc40000011408 */
[----:B------:R-:W-:Y:S02]  /*03f0*/  SHF.R.S32.HI R8, RZ, 0x1f, R5 ;  /* 0x0000001fff087819 */ /* 0x000fe40000011405 */
[----:B------:R-:W-:Y:S02]  /*0400*/  LEA.HI R9, R9, R0, RZ, 0x2 ;  /* 0x0000000009097211 */ /* 0x000fe400078f10ff */
[----:B------:R-:W-:Y:S02]  /*0410*/  LEA.HI R8, R8, R5, RZ, 0x2 ;  /* 0x0000000508087211 */ /* 0x000fe400078f10ff */
[----:B-1----:R-:W-:Y:S01]  /*0420*/  I2FP.F32.U32 R11, R4 ;  /* 0x00000004000b7245 */ /* 0x002fe20000201000 */
[----:B------:R-:W-:Y:S01]  /*0430*/  VOTEU.ALL UP0, P0 ;  /* 0x00000000003f7886 */ /* 0x000fe20000000000 */
[----:B------:R-:W-:Y:S01]  /*0440*/  LOP3.LUT R10, R8, 0x3ffffffc, RZ, 0xc0, !PT ;  /* 0x3ffffffc080a7812 */ /* 0x000fe200078ec0ff */
[----:B------:R-:W-:Y:S01]  /*0450*/  VOTEU.ALL UP1, P0 ;  /* 0x00000000003f7886 */ /* 0x000fe20000020000 */
[----:B------:R-:W-:Y:S01]  /*0460*/  LOP3.LUT R9, R9, 0xfffffffc, RZ, 0xc0, !PT ;  /* 0xfffffffc09097812 */ /* 0x000fe200078ec0ff */
[----:B------:R-:W-:Y:S01]  /*0470*/  FMUL R13, R11, UR4 ;  /* 0x000000040b0d7c20 */ /* 0x000fe20008400000 */
[----:B------:R-:W1:Y:S01]  /*0480*/  @!UP0 S2UR UR7, SR_CgaCtaId ;  /* 0x00000000000789c3 */ /* 0x000e620000008800 */
[----:B------:R-:W-:Y:S01]  /*0490*/  IMAD.IADD R11, R5, 0x1, -R10 ;  /* 0x00000001050b7824 */ /* 0x000fe200078e0a0a */
[----:B0-----:R-:W-:Y:S01]  /*04a0*/  I2FP.F32.U32 R10, UR8 ;  /* 0x00000008000a7c45 */ /* 0x001fe20008201000 */
[----:B------:R-:W-:Y:S01]  /*04b0*/  IMAD.IADD R8, R0, 0x1, -R9 ;  /* 0x0000000100087824 */ /* 0x000fe200078e0a09 */
[----:B------:R-:W-:Y:S01]  /*04c0*/  ULDC UR4, c[0x0][0x150] ;  /* 0x0000540000047ab9 */ /* 0x000fe20000000800 */
[----:B------:R-:W0:Y:S01]  /*04d0*/  F2I.U32.TRUNC.NTZ R13, R13 ;  /* 0x0000000d000d7305 */ /* 0x000e22000020f000 */
[----:B------:R-:W-:Y:S01]  /*04e0*/  SHF.R.S32.HI R0, RZ, 0x1f, R3 ;  /* 0x0000001fff007819 */ /* 0x000fe20000011403 */
[----:B------:R-:W-:Y:S01]  /*04f0*/  FMUL R10, R10, UR4 ;  /* 0x000000040a0a7c20 */ /* 0x000fe20008400000 */
[----:B------:R-:W5:Y:S01]  /*0500*/  LDC R9, c[0x0][0x148] ;  /* 0x00005200ff097b82 */ /* 0x000f620000000800 */
[----:B------:R-:W-:Y:S01]  /*0510*/  IMAD R8, R11, 0x4, R8 ;  /* 0x000000040b087824 */ /* 0x000fe200078e0208 */
[----:B------:R-:W-:Y:S01]  /*0520*/  LEA.HI R0, R0, R3, RZ, 0x2 ;  /* 0x0000000300007211 */ /* 0x000fe200078f10ff */
[----:B------:R-:W-:Y:S01]  /*0530*/  UMOV UR4, 0x20 ;  /* 0x0000002000047882 */ /* 0x000fe20000000000 */
[----:B------:R-:W-:Y:S01]  /*0540*/  @!UP0 UMOV UR6, 0x400 ;  /* 0x0000040000068882 */ /* 0x000fe20000000000 */
[----:B------:R-:W4:Y:S01]  /*0550*/  F2I.U32.TRUNC.NTZ R10, R10 ;  /* 0x0000000a000a7305 */ /* 0x000f22000020f000 */
[----:B------:R-:W-:Y:S01]  /*0560*/  LOP3.LUT R0, R0, 0xfffffffc, RZ, 0xc0, !PT ;  /* 0xfffffffc00007812 */ /* 0x000fe200078ec0ff */
[----:B------:R-:W-:Y:S01]  /*0570*/  IMAD.SHL.U32 R19, R8, 0x4, RZ ;  /* 0x0000000408137824 */ /* 0x000fe200078e00ff */
[----:B------:R-:W-:-:S04]  /*0580*/  @!UP0 UIADD3 UR4, -UR4, 0x100000, URZ ;  /* 0x0010000004048890 */ /* 0x000fc8000fffe13f */
[----:B------:R-:W-:Y:S02]  /*0590*/  @!UP0 USHF.L.U32 UR5, UR4, 0xb, URZ ;  /* 0x0000000b04058899 */ /* 0x000fe4000800063f */
[----:B------:R-:W-:Y:S01]  /*05a0*/  @!UP0 USHF.L.U32 UR4, UR4, 0x1, URZ ;  /* 0x0000000104048899 */ /* 0x000fe2000800063f */
[----:B--2---:R-:W-:Y:S01]  /*05b0*/  ISETP.EQ.U32.AND P3, PT, R14, 0x1, PT ;  /* 0x000000010e00780c */ /* 0x004fe20003f62070 */
[----:B------:R-:W-:Y:S01]  /*05c0*/  IMAD.IADD R3, R3, 0x1, -R0 ;  /* 0x0000000103037824 */ /* 0x000fe200078e0a00 */
[----:B------:R-:W-:Y:S01]  /*05d0*/  LOP3.LUT R19, R8, 0xc, R19, 0x78, !PT ;  /* 0x0000000c08137812 */ /* 0x000fe200078e7813 */
[----:B0-----:R-:W-:Y:S02]  /*05e0*/  IMAD.MOV R22, RZ, RZ, -R13 ;  /* 0x000000ffff167224 */ /* 0x001fe400078e0a0d */
[----:B------:R-:W-:Y:S01]  /*05f0*/  VIADD R8, R2, 0xffffffff ;  /* 0xffffffff02087836 */ /* 0x000fe20000000000 */
[----:B-1----:R-:W-:Y:S01]  /*0600*/  @!UP0 ULEA UR6, UR7, UR6, 0x18 ;  /* 0x0000000607068291 */ /* 0x002fe2000f8ec03f */
[----:B------:R-:W-:Y:S01]  /*0610*/  ISETP.NE.AND P1, PT, R3, 0x3, PT ;  /* 0x000000030300780c */ /* 0x000fe20003f25270 */
[----:B------:R-:W-:Y:S01]  /*0620*/  VOTEU.ALL UP0, P0 ;  /* 0x00000000003f7886 */ /* 0x000fe20000000000 */
[----:B------:R-:W-:Y:S01]  /*0630*/  ISETP.LT.U32.AND P0, PT, R19, 0x2, !P2 ;  /* 0x000000021300780c */ /* 0x000fe20005701070 */
[----:B----4-:R-:W-:Y:S01]  /*0640*/  IMAD.MOV R7, RZ, RZ, -R10 ;  /* 0x000000ffff077224 */ /* 0x010fe200078e0a0a */
[----:B------:R-:W-:-:S02]  /*0650*/  ISETP.EQ.OR P1, PT, R3, RZ, !P1 ;  /* 0x000000ff0300720c */ /* 0x000fc40004f22670 */
[----:B------:R-:W-:Y:S01]  /*0660*/  ISETP.GE.U32.AND P5, PT, R8, 0x2, PT ;  /* 0x000000020800780c */ /* 0x000fe20003fa6070 */
[----:B-----5:R-:W-:Y:S01]  /*0670*/  IMAD R0, R9, R22, R4 ;  /* 0x0000001609007224 */ /* 0x020fe200078e0204 */
[----:B------:R-:W-:Y:S01]  /*0680*/  ISETP.EQ.AND P1, PT, R2, RZ, P1 ;  /* 0x000000ff0200720c */ /* 0x000fe20000f22270 */
[----:B---3--:R-:W-:Y:S01]  /*0690*/  IMAD R7, R12, R7, UR8 ;  /* 0x000000080c077e24 */ /* 0x008fe2000f8e0207 */
[----:B------:R-:W-:Y:S01]  /*06a0*/  ISETP.NE.AND P2, PT, R2, RZ, PT ;  /* 0x000000ff0200720c */ /* 0x000fe20003f45270 */
[----:B------:R-:W0:Y:S02]  /*06b0*/  FENCE.VIEW.ASYNC.S ;  /* 0x00000000000073c6 */ /* 0x000e240000000000 */
[----:B0-----:R0:W1:Y:S01]  /*06c0*/  @!UP0 SYNCS.EXCH.64 URZ, [UR6+0x50], UR4 ;  /* 0x00005004063f85b2 */ /* 0x0010620008000100 */
[----:B------:R-:W-:Y:S02]  /*06d0*/  ISETP.NE.AND P4, PT, R0, R19, PT ;  /* 0x000000130000720c */ /* 0x000fe40003f85270 */
[----:B------:R-:W-:-:S02]  /*06e0*/  SEL R18, RZ, 0x1, !P1 ;  /* 0x00000001ff127807 */ /* 0x000fc40004800000 */
[----:B------:R-:W-:Y:S02]  /*06f0*/  ISETP.EQ.OR P4, PT, R7, RZ, !P4 ;  /* 0x000000ff0700720c */ /* 0x000fe40006782670 */
[----:B------:R-:W-:Y:S02]  /*0700*/  LOP3.LUT R0, R62, 0x7f, RZ, 0xc0, !PT ;  /* 0x0000007f3e007812 */ /* 0x000fe400078ec0ff */
[----:B------:R-:W-:Y:S02]  /*0710*/  PLOP3.LUT P0, PT, P0, P4, PT, 0x80, 0x0 ;  /* 0x000000000000781c */ /* 0x000fe40000709070 */
[----:B------:R-:W-:Y:S02]  /*0720*/  SEL R18, R18, 0x2, P5 ;  /* 0x0000000212127807 */ /* 0x000fe40002800000 */
[----:B------:R-:W-:Y:S01]  /*0730*/  P2R R68, PR, RZ, 0x1 ;  /* 0x00000001ff447803 */ /* 0x000fe20000000000 */
[----:B------:R0:W2:Y:S01]  /*0740*/  @!UP1 SYNCS.EXCH.64 URZ, [UR6+0x58], UR4 ;  /* 0x00005804063f95b2 */ /* 0x0000a20008000100 */
[----:B------:R-:W-:Y:S01]  /*0750*/  NOP ;  /* 0x0000000000007918 */ /* 0x000fe20000000000 */
[----:B------:R-:W-:Y:S06]  /*0760*/  @!P3 BRA `(.L_x_3) ;  /* 0x000000000008b947 */ /* 0x000fec0003800000 */
[----:B-12---:R-:W-:Y:S01]  /*0770*/  UCGABAR_ARV ;  /* 0x00000000000079c7 */ /* 0x006fe20008000000 */
[----:B------:R-:W-:Y:S05]  /*0780*/  BRA `(.L_x_4) ;  /* 0x0000000000047947 */ /* 0x000fea0003800000 */
.L_x_3:
[----:B-12---:R-:W-:Y:S01]  /*0790*/  NOP ;  /* 0x0000000000007918 */ /* 0x006fe20000000000 */
.L_x_4:
[----:B------:R-:W1:Y:S01]  /*07a0*/  LDC R2, c[0x0][0x65c] ;  /* 0x00019700ff027b82 */ /* 0x000e620000000800 */
[----:B------:R-:W-:Y:S02]  /*07b0*/  IMAD.U32 R10, RZ, RZ, UR8 ;  /* 0x00000008ff0a7e24 */ /* 0x000fe4000f8e00ff */
[----:B------:R-:W-:Y:S01]  /*07c0*/  IMAD.MOV.U32 R11, RZ, RZ, RZ ;  /* 0x000000ffff0b7224 */ /* 0x000fe200078e00ff */
[----:B-1----:R-:W-:-:S04]  /*07d0*/  ISETP.NE.AND P1, PT, R2, 0x1, PT ;  /* 0x000000010200780c */ /* 0x002fc80003f25270 */
[----:B------:R-:W-:-:S09]  /*07e0*/  P2R R5, PR, RZ, 0x2 ;  /* 0x00000002ff057803 */ /* 0x000fd20000000000 */
[----:B------:R-:W1:Y:S01]  /*07f0*/  @P1 LDC R17, c[0x0][0x10] ;  /* 0x00000400ff111b82 */ /* 0x000e620000000800 */
[----:B------:R-:W-:Y:S02]  /*0800*/  @P1 IMAD.MOV.U32 R5, RZ, RZ, RZ ;  /* 0x000000ffff051224 */ /* 0x000fe400078e00ff */
[----:B------:R-:W-:-:S05]  /*0810*/  @P1 IMAD.MOV.U32 R15, RZ, RZ, RZ ;  /* 0x000000ffff0f1224 */ /* 0x000fca00078e00ff */
[----:B------:R-:W2:Y:S01]  /*0820*/  @!P1 LDC R13, c[0x0][0xc] ;  /* 0x00000300ff0d9b82 */ /* 0x000ea20000000800 */
[----:B0-----:R-:W-:Y:S01]  /*0830*/  ULDC UR4, c[0x0][0xc] ;  /* 0x0000030000047ab9 */ /* 0x001fe20000000800 */
[----:B------:R-:W-:Y:S01]  /*0840*/  ULDC UR5, c[0x0][0x10] ;  /* 0x0000040000057ab9 */ /* 0x000fe20000000800 */
[----:B------:R-:W-:Y:S01]  /*0850*/  ULDC UR6, c[0x0][0x14] ;  /* 0x0000050000067ab9 */ /* 0x000fe20000000800 */
[----:B------:R-:W-:-:S04]  /*0860*/  UIMAD.WIDE.U32 UR4, UR4, UR5, URZ ;  /* 0x00000005040472a5 */ /* 0x000fc8000f8e003f */
[----:B------:R-:W-:Y:S02]  /*0870*/  UIMAD.WIDE.U32 UR38, UR4, UR6, URZ ;  /* 0x00000006042672a5 */ /* 0x000fe4000f8e003f */
[----:B------:R-:W-:-:S04]  /*0880*/  UIMAD UR41, UR5, UR6, URZ ;  /* 0x00000006052972a4 */ /* 0x000fc8000f8e023f */
[----:B------:R-:W-:Y:S01]  /*0890*/  UIADD3 UR41, UR39, UR41, URZ ;  /* 0x0000002927297290 */ /* 0x000fe2000fffe03f */
[----:B-1----:R-:W-:-:S04]  /*08a0*/  @P1 IMAD.WIDE.U32 R16, R17, UR8, R4 ;  /* 0x0000000811101c25 */ /* 0x002fc8000f8e0004 */
[----:B------:R-:W-:Y:S02]  /*08b0*/  @P1 IMAD.IADD R17, R17, 0x1, R15 ;  /* 0x0000000111111824 */ /* 0x000fe400078e020f */
[----:B--2---:R-:W-:-:S04]  /*08c0*/  @!P1 IMAD.WIDE.U32 R10, R4, R13, R10 ;  /* 0x0000000d040a9225 */ /* 0x004fc800078e000a */
[----:B------:R-:W-:Y:S02]  /*08d0*/  @!P1 IMAD.MOV.U32 R16, RZ, RZ, R10 ;  /* 0x000000ffff109224 */ /* 0x000fe400078e000a */
[----:B------:R-:W-:Y:S01]  /*08e0*/  @!P1 IMAD.MOV.U32 R17, RZ, RZ, R11 ;  /* 0x000000ffff119224 */ /* 0x000fe200078e000b */
[----:B------:R-:W-:Y:S06]  /*08f0*/  @!P3 BRA `(.L_x_5) ;  /* 0x00000000000cb947 */ /* 0x000fec0003800000 */
[----:B------:R-:W-:Y:S01]  /*0900*/  UCGABAR_WAIT ;  /* 0x0000000000007dc7 */ /* 0x000fe20008000000 */
[----:B------:R-:W-:Y:S01]  /*0910*/  CCTL.IVALL ;  /* 0x00000000ff00798f */ /* 0x000fe20002000000 */
[----:B------:R-:W-:Y:S05]  /*0920*/  BRA `(.L_x_6) ;  /* 0x0000000000047947 */ /* 0x000fea0003800000 */
.L_x_5:
[----:B------:R-:W-:Y:S06]  /*0930*/  BAR.SYNC.DEFER_BLOCKING 0x0 ;  /* 0x0000000000007b1d */ /* 0x000fec0000010000 */
.L_x_6:
[----:B------:R-:W-:Y:S05]  /*0940*/  @!P2 BRA `(.L_x_7) ;  /* 0x0000004000e0a947 */ /* 0x000fea0003800000 */
[----:B------:R-:W-:-:S13]  /*0950*/  ISETP.GT.U32.AND P0, PT, R8, 0x1, PT ;  /* 0x000000010800780c */ /* 0x000fda0003f04070 */
[----:B------:R-:W-:Y:S05]  /*0960*/  @P0 EXIT ;  /* 0x000000000000094d */ /* 0x000fea0003800000 */
[----:B------:R-:W-:Y:S01]  /*0970*/  ULDC.64 UR4, c[0x0][0x650] ;  /* 0x0001940000047ab9 */ /* 0x000fe20000000a00 */
[----:B------:R-:W-:Y:S01]  /*0980*/  PRMT R3, RZ, 0x7610, R3 ;  /* 0x00007610ff037816 */ /* 0x000fe20000000003 */
[----:B------:R-:W-:Y:S01]  /*0990*/  IMAD.MOV.U32 R71, RZ, RZ, -0x1 ;  /* 0xffffffffff477424 */ /* 0x000fe200078e00ff */
[----:B------:R-:W-:Y:S01]  /*09a0*/  ISETP.GE.U32.AND P0, PT, R16, UR4, PT ;  /* 0x0000000410007c0c */ /* 0x000fe2000bf06070 */
[----:B------:R-:W-:Y:S02]  /*09b0*/  IMAD.MOV.U32 R70, RZ, RZ, -0x1 ;  /* 0xffffffffff467424 */ /* 0x000fe400078e00ff */
[----:B------:R-:W-:Y:S01]  /*09c0*/  IMAD.MOV.U32 R67, RZ, RZ, -0x1 ;  /* 0xffffffffff437424 */ /* 0x000fe200078e00ff */
[----:B------:R-:W-:-:S13]  /*09d0*/  ISETP.GE.U32.AND.EX P0, PT, R17, UR5, PT, P0 ;  /* 0x0000000511007c0c */ /* 0x000fda000bf06100 */
[----:B------:R-:W-:Y:S05]  /*09e0*/  @P0 BRA `(.L_x_8) ;  /* 0x0000000400280947 */ /* 0x000fea0003800000 */
[----:B------:R-:W0:Y:S01]  /*09f0*/  LDC.64 R24, c[0x0][0x628] ;  /* 0x00018a00ff187b82 */ /* 0x000e220000000a00 */
[----:B------:R-:W-:Y:S02]  /*0a00*/  IMAD.MOV.U32 R10, RZ, RZ, R16 ;  /* 0x000000ffff0a7224 */ /* 0x000fe400078e0010 */
[----:B------:R-:W-:-:S05]  /*0a10*/  IMAD.MOV.U32 R11, RZ, RZ, R17 ;  /* 0x000000ffff0b7224 */ /* 0x000fca00078e0011 */
[----:B------:R-:W1:Y:S08]  /*0a20*/  LDC R8, c[0x0][0x630] ;  /* 0x00018c00ff087b82 */ /* 0x000e700000000800 */
[----:B------:R-:W2:Y:S01]  /*0a30*/  LDC.64 R26, c[0x0][0x620] ;  /* 0x00018800ff1a7b82 */ /* 0x000ea20000000a00 */
[----:B0-----:R-:W-:-:S04]  /*0a40*/  ISETP.NE.U32.AND P0, PT, R24, RZ, PT ;  /* 0x000000ff1800720c */ /* 0x001fc80003f05070 */
[----:B------:R-:W-:-:S13]  /*0a50*/  ISETP.NE.AND.EX P0, PT, R25, RZ, PT, P0 ;  /* 0x000000ff1900720c */ /* 0x000fda0003f05300 */
[----:B-12---:R-:W-:Y:S05]  /*0a60*/  @!P0 BRA `(.L_x_9) ;  /* 0x0000000000288947 */ /* 0x006fea0003800000 */
[----:B------:R-:W0:Y:S02]  /*0a70*/  LDC R3, c[0x0][0x634] ;  /* 0x00018d00ff037b82 */ /* 0x000e240000000800 */
[----:B0-----:R-:W-:-:S05]  /*0a80*/  IADD3 R3, P0, R16, R3, RZ ;  /* 0x0000000310037210 */ /* 0x001fca0007f1e0ff */
[----:B------:R-:W-:-:S04]  /*0a90*/  IMAD.X R21, RZ, RZ, R17, P0 ;  /* 0x000000ffff157224 */ /* 0x000fc800000e0611 */
[----:B------:R-:W-:-:S04]  /*0aa0*/  IMAD.WIDE.U32 R10, R21, R24, RZ ;  /* 0x00000018150a7225 */ /* 0x000fc800078e00ff */
[----:B------:R-:W-:-:S04]  /*0ab0*/  IMAD.WIDE.U32 R12, P0, R3, R25, R10 ;  /* 0x00000019030c7225 */ /* 0x000fc8000780000a */
[----:B------:R-:W-:-:S04]  /*0ac0*/  IMAD.WIDE.U32 R10, R3, R24, RZ ;  /* 0x00000018030a7225 */ /* 0x000fc800078e00ff */
[----:B------:R-:W-:Y:S01]  /*0ad0*/  IMAD.X R15, RZ, RZ, RZ, P0 ;  /* 0x000000ffff0f7224 */ /* 0x000fe200000e06ff */
[----:B------:R-:W-:Y:S01]  /*0ae0*/  IADD3 RZ, P0, R11, R12, RZ ;  /* 0x0000000c0bff7210 */ /* 0x000fe20007f1e0ff */
[----:B------:R-:W-:-:S04]  /*0af0*/  IMAD.MOV.U32 R14, RZ, RZ, R13 ;  /* 0x000000ffff0e7224 */ /* 0x000fc800078e000d */
[----:B------:R-:W-:-:S08]  /*0b00*/  IMAD.WIDE.U32.X R10, R21, R25, R14, P0 ;  /* 0x00000019150a7225 */ /* 0x000fd000000e040e */
.L_x_9:
[----:B------:R-:W0:Y:S01]  /*0b10*/  LDC.64 R30, c[0x0][0x640] ;  /* 0x00019000ff1e7b82 */ /* 0x000e220000000a00 */
[--C-:B------:R-:W-:Y:S01]  /*0b20*/  SHF.R.U64 R67, R10, R8, R11.reuse ;  /* 0x000000080a437219 */ /* 0x100fe2000000120b */
[----:B------:R-:W-:Y:S01]  /*0b30*/  IMAD R22, R9, R22, R4 ;  /* 0x0000001609167224 */ /* 0x000fe200078e0204 */
[----:B------:R-:W-:Y:S01]  /*0b40*/  SHF.R.U32.HI R3, RZ, R8, R11 ;  /* 0x00000008ff037219 */ /* 0x000fe2000001160b */
[----:B------:R-:W-:Y:S01]  /*0b50*/  IMAD.MOV.U32 R23, RZ, RZ, 0x1 ;  /* 0x00000001ff177424 */ /* 0x000fe200078e00ff */
[----:B------:R-:W-:-:S03]  /*0b60*/  IADD3 R5, P0, RZ, -R67, RZ ;  /* 0x80000043ff057210 */ /* 0x000fc60007f1e0ff */
[----:B------:R-:W1:Y:S02]  /*0b70*/  LDC R12, c[0x0][0x618] ;  /* 0x00018600ff0c7b82 */ /* 0x000e640000000800 */
[----:B------:R-:W-:Y:S02]  /*0b80*/  IMAD.X R3, RZ, RZ, ~R3, P0 ;  /* 0x000000ffff037224 */ /* 0x000fe400000e0e03 */
[----:B------:R-:W-:-:S04]  /*0b90*/  IMAD.WIDE.U32 R10, R5, R26, R16 ;  /* 0x0000001a050a7225 */ /* 0x000fc800078e0010 */
[----:B------:R-:W2:Y:S01]  /*0ba0*/  LDC R20, c[0x0][0x608] ;  /* 0x00018200ff147b82 */ /* 0x000ea20000000800 */
[----:B------:R-:W-:Y:S02]  /*0bb0*/  IMAD R8, R3, R26, RZ ;  /* 0x0000001a03087224 */ /* 0x000fe400078e02ff */
[----:B------:R-:W-:Y:S02]  /*0bc0*/  IMAD.MOV.U32 R3, RZ, RZ, -0x1 ;  /* 0xffffffffff037424 */ /* 0x000fe400078e00ff */
[----:B------:R-:W-:-:S03]  /*0bd0*/  IMAD R5, R5, R27, R8 ;  /* 0x0000001b05057224 */ /* 0x000fc600078e0208 */
[----:B------:R-:W3:Y:S01]  /*0be0*/  LDC R28, c[0x0][0x658] ;  /* 0x00019600ff1c7b82 */ /* 0x000ee20000000800 */
[----:B------:R-:W-:Y:S01]  /*0bf0*/  IMAD.IADD R5, R11, 0x1, R5 ;  /* 0x000000010b057824 */ /* 0x000fe200078e0205 */
[----:B0-----:R-:W-:-:S04]  /*0c00*/  ISETP.NE.U32.AND P0, PT, R30, RZ, PT ;  /* 0x000000ff1e00720c */ /* 0x001fc80003f05070 */
[----:B------:R-:W-:Y:S02]  /*0c10*/  ISETP.NE.AND.EX P0, PT, R31, RZ, PT, P0 ;  /* 0x000000ff1f00720c */ /* 0x000fe40003f05300 */
[----:B------:R-:W0:Y:S01]  /*0c20*/  LDC R24, c[0x0][0x600] ;  /* 0x00018000ff187b82 */ /* 0x000e220000000800 */
[-CC-:B-1----:R-:W-:Y:S02]  /*0c30*/  SHF.R.U64 R14, R10, R12.reuse, R5.reuse ;  /* 0x0000000c0a0e7219 */ /* 0x182fe40000001205 */
[----:B------:R-:W-:-:S05]  /*0c40*/  SHF.R.U32.HI R5, RZ, R12, R5 ;  /* 0x0000000cff057219 */ /* 0x000fca0000011605 */
[----:B------:R-:W1:Y:S01]  /*0c50*/  LDC R15, c[0x0][0x648] ;  /* 0x00019200ff0f7b82 */ /* 0x000e620000000800 */
[-CC-:B--2---:R-:W-:Y:S02]  /*0c60*/  SHF.R.U64 R27, R14, R20.reuse, R5.reuse ;  /* 0x000000140e1b7219 */ /* 0x184fe40000001205 */
[----:B------:R-:W-:-:S05]  /*0c70*/  SHF.R.U32.HI R5, RZ, R20, R5 ;  /* 0x00000014ff057219 */ /* 0x000fca0000011605 */
[----:B------:R-:W2:Y:S01]  /*0c80*/  LDC R21, c[0x0][0x638] ;  /* 0x00018e00ff157b82 */ /* 0x000ea20000000800 */
[-CC-:B---3--:R-:W-:Y:S02]  /*0c90*/  SHF.R.U64 R20, R27, R28.reuse, R5.reuse ;  /* 0x0000001c1b147219 */ /* 0x188fe40000001205 */
[-C--:B------:R-:W-:Y:S02]  /*0ca0*/  SHF.L.U32 R3, R3, R28.reuse, RZ ;  /* 0x0000001c03037219 */ /* 0x080fe400000006ff */
[----:B------:R-:W-:Y:S01]  /*0cb0*/  SHF.R.U32.HI R5, RZ, R28, R5 ;  /* 0x0000001cff057219 */ /* 0x000fe20000011605 */
[----:B------:R-:W-:Y:S01]  /*0cc0*/  IMAD.MOV.U32 R4, RZ, RZ, R20 ;  /* 0x000000ffff047224 */ /* 0x000fe200078e0014 */
[----:B------:R-:W-:Y:S01]  /*0cd0*/  LOP3.LUT R12, RZ, R3, RZ, 0x33, !PT ;  /* 0x00000003ff0c7212 */ /* 0x000fe200078e33ff */
[----:B------:R-:W3:Y:S01]  /*0ce0*/  LDC R25, c[0x0][0x610] ;  /* 0x00018400ff197b82 */ /* 0x000ee20000000800 */
[----:B------:R-:W-:Y:S05]  /*0cf0*/  @!P0 BRA `(.L_x_10) ;  /* 0x0000000000288947 */ /* 0x000fea0003800000 */
[----:B------:R-:W4:Y:S02]  /*0d00*/  LDC R3, c[0x0][0x64c] ;  /* 0x00019300ff037b82 */ /* 0x000f240000000800 */
[----:B----4-:R-:W-:-:S05]  /*0d10*/  IADD3 R3, P0, R20, R3, RZ ;  /* 0x0000000314037210 */ /* 0x010fca0007f1e0ff */
        /* <DEDUP_REMOVED lines=8> */
.L_x_10:
[----:B-1----:R-:W-:Y:S01]  /*0da0*/  SHF.R.U64 R4, R4, R15, R5 ;  /* 0x0000000f04047219 */ /* 0x002fe20000001205 */
[----:B0-----:R-:W-:Y:S01]  /*0db0*/  VIADD R5, R24, 0xffffffff ;  /* 0xffffffff18057836 */ /* 0x001fe20000000000 */
[----:B------:R-:W-:Y:S02]  /*0dc0*/  SHF.L.U32 R3, R23, R28, RZ ;  /* 0x0000001c17037219 */ /* 0x000fe400000006ff */
[----:B------:R-:W-:Y:S01]  /*0dd0*/  LOP3.LUT R12, R27, R12, RZ, 0xc0, !PT ;  /* 0x0000000c1b0c7212 */ /* 0x000fe200078ec0ff */
[----:B------:R-:W-:Y:S01]  /*0de0*/  IMAD.MOV R8, RZ, RZ, -R4 ;  /* 0x000000ffff087224 */ /* 0x000fe200078e0a04 */
[----:B------:R-:W-:-:S03]  /*0df0*/  SEL R7, R7, R22, !P1 ;  /* 0x0000001607077207 */ /* 0x000fc60004800000 */
[----:B------:R-:W-:Y:S01]  /*0e00*/  IMAD R12, R3, R4, R12 ;  /* 0x00000004030c7224 */ /* 0x000fe200078e020c */
[----:B------:R-:W-:Y:S01]  /*0e10*/  LOP3.LUT R4, R14, R5, RZ, 0xc0, !PT ;  /* 0x000000050e047212 */ /* 0x000fe200078ec0ff */
[----:B--2---:R-:W-:Y:S02]  /*0e20*/  IMAD R3, R8, R21, R20 ;  /* 0x0000001508037224 */ /* 0x004fe400078e0214 */
[----:B---3--:R-:W-:Y:S02]  /*0e30*/  IMAD R7, R12, R25, R7 ;  /* 0x000000190c077224 */ /* 0x008fe400078e0207 */
[----:B------:R-:W-:Y:S02]  /*0e40*/  IMAD.MOV.U32 R5, RZ, RZ, 0x1 ;  /* 0x00000001ff057424 */ /* 0x000fe400078e00ff */
[----:B------:R-:W-:-:S03]  /*0e50*/  IMAD R4, R3, R24, R4 ;  /* 0x0000001803047224 */ /* 0x000fc600078e0204 */
[----:B------:R-:W-:Y:S02]  /*0e60*/  PRMT R3, R5, 0x7610, R3 ;  /* 0x0000761005037816 */ /* 0x000fe40000000003 */
[----:B------:R-:W-:Y:S02]  /*0e70*/  SEL R70, R4, R7, !P1 ;  /* 0x0000000704467207 */ /* 0x000fe40004800000 */
[----:B------:R-:W-:-:S07]  /*0e80*/  SEL R71, R7, R4, !P1 ;  /* 0x0000000407477207 */ /* 0x000fce0004800000 */
.L_x_8:
[----:B------:R-:W-:-:S08]  /*0e90*/  NOP ;  /* 0x0000000000007918 */ /* 0x000fd00000000000 */
[----:B------:R-:W0:Y:S02]  /*0ea0*/  USETMAXREG.TRY_ALLOC.CTAPOOL UP0, 0xe8 ;  /* 0x000000e8000079c8 */ /* 0x000e240008000600 */
[----:B0-----:R-:W-:-:S13]  /*0eb0*/  PLOP3.LUT P0, PT, PT, PT, UP0, 0x80, 0x0 ;  /* 0x000000000000781c */ /* 0x001fda0003f0f008 */
[----:B------:R-:W-:Y:S05]  /*0ec0*/  @!P0 BRA `(.L_x_8) ;  /* 0xfffffffc00f08947 */ /* 0x000fea000383ffff */
[----:B------:R-:W-:Y:S01]  /*0ed0*/  ULDC.64 UR4, c[0x0][0x598] ;  /* 0x0001660000047ab9 */ /* 0x000fe20000000a00 */
[----:B------:R-:W-:Y:S01]  /*0ee0*/  ULDC.64 UR36, c[0x0][0x208] ;  /* 0x0000820000247ab9 */ /* 0x000fe20000000a00 */
[----:B------:R-:W-:-:S04]  /*0ef0*/  ISETP.NE.U32.AND P0, PT, RZ, UR4, PT ;  /* 0x00000004ff007c0c */ /* 0x000fc8000bf05070 */
[----:B------:R-:W-:-:S13]  /*0f00*/  ISETP.NE.AND.EX P0, PT, RZ, UR5, PT, P0 ;  /* 0x00000005ff007c0c */ /* 0x000fda000bf05300 */
[----:B------:R-:W-:Y:S05]  /*0f10*/  @!P0 BRA `(.L_x_11) ;  /* 0x00000000001c8947 */ /* 0x000fea0003800000 */
[----:B------:R-:W0:Y:S02]  /*0f20*/  LDC.64 R4, c[0x0][0x598] ;  /* 0x00016600ff047b82 */ /* 0x000e240000000a00 */
[----:B0-----:R-:W2:Y:S02]  /*0f30*/  LDG.E.64 R4, desc[UR36][R4.64] ;  /* 0x0000002404047981 */ /* 0x001ea4000c1e1b00 */
[----:B--2---:R-:W-:-:S04]  /*0f40*/  ISETP.NE.U32.AND P0, PT, R4, RZ, PT ;  /* 0x000000ff0400720c */ /* 0x004fc80003f05070 */
[----:B------:R-:W-:-:S13]  /*0f50*/  ISETP.NE.AND.EX P0, PT, R5, RZ, PT, P0 ;  /* 0x000000ff0500720c */ /* 0x000fda0003f05300 */
[----:B------:R-:W-:Y:S05]  /*0f60*/  @!P0 BRA `(.L_x_11) ;  /* 0x0000000000088947 */ /* 0x000fea0003800000 */
[----:B------:R0:W5:Y:S01]  /*0f70*/  LD.E R56, desc[UR36][R4.64] ;  /* 0x0000002404387980 */ /* 0x000162000c101900 */
[----:B------:R-:W-:Y:S05]  /*0f80*/  BRA `(.L_x_12) ;  /* 0x0000000000247947 */ /* 0x000fea0003800000 */
.L_x_11:
[----:B------:R-:W-:Y:S02]  /*0f90*/  ULDC.64 UR4, c[0x0][0x588] ;  /* 0x0001620000047ab9 */ /* 0x000fe40000000a00 */
[----:B------:R-:W-:-:S04]  /*0fa0*/  ISETP.NE.U32.AND P0, PT, RZ, UR4, PT ;  /* 0x00000004ff007c0c */ /* 0x000fc8000bf05070 */
[----:B------:R-:W-:-:S13]  /*0fb0*/  ISETP.NE.AND.EX P0, PT, RZ, UR5, PT, P0 ;  /* 0x00000005ff007c0c */ /* 0x000fda000bf05300 */
[----:B------:R-:W-:Y:S05]  /*0fc0*/  @!P0 BRA `(.L_x_13) ;  /* 0x00000000000c8947 */ /* 0x000fea0003800000 */
[----:B------:R-:W0:Y:S02]  /*0fd0*/  LDC.64 R56, c[0x0][0x588] ;  /* 0x00016200ff387b82 */ /* 0x000e240000000a00 */
[----:B0-----:R1:W5:Y:S01]  /*0fe0*/  LDG.E R56, desc[UR36][R56.64] ;  /* 0x0000002438387981 */ /* 0x001362000c1e1900 */
[----:B------:R-:W-:Y:S05]  /*0ff0*/  BRA `(.L_x_12) ;  /* 0x0000000000087947 */ /* 0x000fea0003800000 */
.L_x_13:
[----:B------:R-:W-:Y:S02]  /*1000*/  ULDC UR4, c[0x0][0x580] ;  /* 0x0001600000047ab9 */ /* 0x000fe40000000800 */
[----:B------:R-:W-:-:S07]  /*1010*/  IMAD.U32 R56, RZ, RZ, UR4 ;  /* 0x00000004ff387e24 */ /* 0x000fce000f8e00ff */
.L_x_12:
[----:B------:R-:W-:Y:S02]  /*1020*/  ULDC.64 UR4, c[0x0][0x5a0] ;  /* 0x0001680000047ab9 */ /* 0x000fe40000000a00 */
[----:B------:R-:W-:-:S04]  /*1030*/  ISETP.NE.U32.AND P0, PT, RZ, UR4, PT ;  /* 0x00000004ff007c0c */ /* 0x000fc8000bf05070 */
[----:B------:R-:W-:-:S13]  /*1040*/  ISETP.NE.AND.EX P0, PT, RZ, UR5, PT, P0 ;  /* 0x00000005ff007c0c */ /* 0x000fda000bf05300 */
[----:B------:R-:W-:Y:S05]  /*1050*/  @!P0 BRA `(.L_x_14) ;  /* 0x00000000001c8947 */ /* 0x000fea0003800000 */
[----:B0-----:R-:W0:Y:S02]  /*1060*/  LDC.64 R4, c[0x0][0x5a0] ;  /* 0x00016800ff047b82 */ /* 0x001e240000000a00 */
[----:B0-----:R-:W2:Y:S02]  /*1070*/  LDG.E.64 R4, desc[UR36][R4.64] ;  /* 0x0000002404047981 */ /* 0x001ea4000c1e1b00 */
[----:B--2---:R-:W-:-:S04]  /*1080*/  ISETP.NE.U32.AND P0, PT, R4, RZ, PT ;  /* 0x000000ff0400720c */ /* 0x004fc80003f05070 */
[----:B------:R-:W-:-:S13]  /*1090*/  ISETP.NE.AND.EX P0, PT, R5, RZ, PT, P0 ;  /* 0x000000ff0500720c */ /* 0x000fda0003f05300 */
[----:B------:R-:W-:Y:S05]  /*10a0*/  @!P0 BRA `(.L_x_14) ;  /* 0x0000000000088947 */ /* 0x000fea0003800000 */
[----:B-1----:R0:W5:Y:S01]  /*10b0*/  LD.E R57, desc[UR36][R4.64] ;  /* 0x0000002404397980 */ /* 0x002162000c101900 */
[----:B------:R-:W-:Y:S05]  /*10c0*/  BRA `(.L_x_15) ;  /* 0x0000000000247947 */ /* 0x000fea0003800000 */
.L_x_14:
[----:B------:R-:W-:Y:S02]  /*10d0*/  ULDC.64 UR4, c[0x0][0x590] ;  /* 0x0001640000047ab9 */ /* 0x000fe40000000a00 */
[----:B------:R-:W-:-:S04]  /*10e0*/  ISETP.NE.U32.AND P0, PT, RZ, UR4, PT ;  /* 0x00000004ff007c0c */ /* 0x000fc8000bf05070 */
[----:B------:R-:W-:-:S13]  /*10f0*/  ISETP.NE.AND.EX P0, PT, RZ, UR5, PT, P0 ;  /* 0x00000005ff007c0c */ /* 0x000fda000bf05300 */
[----:B------:R-:W-:Y:S05]  /*1100*/  @!P0 BRA `(.L_x_16) ;  /* 0x00000000000c8947 */ /* 0x000fea0003800000 */
[----:B0-----:R-:W1:Y:S02]  /*1110*/  LDC.64 R4, c[0x0][0x590] ;  /* 0x00016400ff047b82 */ /* 0x001e640000000a00 */
[----:B-1----:R1:W5:Y:S01]  /*1120*/  LDG.E R57, desc[UR36][R4.64] ;  /* 0x0000002404397981 */ /* 0x002362000c1e1900 */
[----:B------:R-:W-:Y:S05]  /*1130*/  BRA `(.L_x_15) ;  /* 0x0000000000087947 */ /* 0x000fea0003800000 */
.L_x_16:
[----:B------:R-:W-:Y:S02]  /*1140*/  ULDC UR4, c[0x0][0x584] ;  /* 0x0001610000047ab9 */ /* 0x000fe40000000800 */
[----:B-1----:R-:W-:-:S07]  /*1150*/  IMAD.U32 R57, RZ, RZ, UR4 ;  /* 0x00000004ff397e24 */ /* 0x002fce000f8e00ff */
.L_x_15:
[----:B------:R-:W-:-:S13]  /*1160*/  LOP3.LUT P0, RZ, R3, 0xff, RZ, 0xc0, !PT ;  /* 0x000000ff03ff7812 */ /* 0x000fda000780c0ff */
[----:B------:R-:W-:Y:S05]  /*1170*/  @!P0 EXIT ;  /* 0x000000000000894d */ /* 0x000fea0003800000 */
[----:B------:R-:W2:Y:S01]  /*1180*/  LDC R60, c[0x0][0x658] ;  /* 0x00019600ff3c7b82 */ /* 0x000ea20000000800 */
[----:B------:R-:W-:Y:S01]  /*1190*/  ULDC.64 UR6, c[0x0][0x288] ;  /* 0x0000a20000067ab9 */ /* 0x000fe20000000a00 */
[----:B------:R-:W-:Y:S01]  /*11a0*/  LOP3.LUT R6, R6, 0x1, RZ, 0xc0, !PT ;  /* 0x0000000106067812 */ /* 0x000fe200078ec0ff */
[----:B------:R-:W-:Y:S01]  /*11b0*/  UIADD3 UR4, UR7, 0x7f, URZ ;  /* 0x0000007f07047890 */ /* 0x000fe2000fffe03f */
[----:B------:R-:W-:Y:S01]  /*11c0*/  SHF.R.U32.HI R3, RZ, 0x2, R62 ;  /* 0x00000002ff037819 */ /* 0x000fe2000001163e */
[----:B01----:R-:W-:Y:S01]  /*11d0*/  IMAD.MOV.U32 R5, RZ, RZ, -0x1 ;  /* 0xffffffffff057424 */ /* 0x003fe200078e00ff */
[----:B------:R-:W-:Y:S01]  /*11e0*/  SHF.R.U32.HI R0, RZ, 0x1, R0 ;  /* 0x00000001ff007819 */ /* 0x000fe20000011600 */
[----:B------:R-:W-:Y:S01]  /*11f0*/  USHF.R.S32.HI UR5, URZ, 0x1f, UR4 ;  /* 0x0000001f3f057899 */ /* 0x000fe20008011404 */
[----:B------:R-:W0:Y:S01]  /*1200*/  LDC.64 R58, c[0x0][0x5c8] ;  /* 0x00017200ff3a7b82 */ /* 0x000e220000000a00 */
[----:B------:R-:W-:Y:S01]  /*1210*/  IMAD.SHL.U32 R22, R6, 0x40, RZ ;  /* 0x0000004006167824 */ /* 0x000fe200078e00ff */
[----:B------:R-:W-:Y:S01]  /*1220*/  LOP3.LUT R3, R3, 0x7, RZ, 0xc0, !PT ;  /* 0x0000000703037812 */ /* 0x000fe200078ec0ff */
[----:B------:R-:W-:Y:S01]  /*1230*/  ULEA.HI UR5, UR5, UR4, URZ, 0x7 ;  /* 0x0000000405057291 */ /* 0x000fe2000f8f383f */
[----:B------:R-:W-:Y:S01]  /*1240*/  LOP3.LUT R0, R0, 0x30, RZ, 0xc0, !PT ;  /* 0x0000003000007812 */ /* 0x000fe200078ec0ff */
[----:B------:R-:W-:Y:S01]  /*1250*/  IMAD.MOV.U32 R7, RZ, RZ, 0x1 ;  /* 0x00000001ff077424 */ /* 0x000fe200078e00ff */
[--C-:B------:R-:W-:Y:S01]  /*1260*/  LOP3.LUT R22, R22, 0x40, R3.reuse, 0xe2, !PT ;  /* 0x0000004016167812 */ /* 0x100fe200078ee203 */
[----:B------:R-:W-:Y:S01]  /*1270*/  USHF.R.S32.HI UR43, URZ, 0x7, UR5 ;  /* 0x000000073f2b7899 */ /* 0x000fe20008011405 */
[----:B------:R-:W1:Y:S01]  /*1280*/  LDC R64, c[0x0][0x600] ;  /* 0x00018000ff407b82 */ /* 0x000e620000000800 */
[----:B------:R-:W-:Y:S01]  /*1290*/  IADD3 R3, RZ, -R0, -R3 ;  /* 0x80000000ff037210 */ /* 0x000fe20007ffe803 */
[----:B------:R-:W-:Y:S01]  /*12a0*/  IMAD.U32 R4, RZ, RZ, UR6 ;  /* 0x00000006ff047e24 */ /* 0x000fe2000f8e00ff */
[C---:B------:R-:W-:Y:S01]  /*12b0*/  LOP3.LUT R61, R62.reuse, 0x3, RZ, 0xc0, !PT ;  /* 0x000000033e3d7812 */ /* 0x040fe200078ec0ff */
[----:B------:R-:W-:Y:S01]  /*12c0*/  UISETP.LT.AND UP0, UPT, UR43, 0x1, UPT ;  /* 0x000000012b00788c */ /* 0x000fe2000bf01270 */
[----:B------:R-:W-:Y:S01]  /*12d0*/  LOP3.LUT R63, R62, 0x80, RZ, 0xc0, !PT ;  /* 0x000000803e3f7812 */ /* 0x000fe200078ec0ff */
[----:B------:R-:W-:Y:S01]  /*12e0*/  IMAD R3, R6, -0x40, R3 ;  /* 0xffffffc006037824 */ /* 0x000fe200078e0203 */
[----:B------:R-:W-:Y:S01]  /*12f0*/  ULDC UR4, c[0x0][0x284] ;  /* 0x0000a10000047ab9 */ /* 0x000fe20000000800 */
[----:B--2---:R-:W-:Y:S01]  /*1300*/  SHF.L.U32 R5, R5, R60, RZ ;  /* 0x0000003c05057219 */ /* 0x004fe200000006ff */
[----:B------:R-:W-:Y:S01]  /*1310*/  USEL UR44, UR43, 0x1, UP0 ;  /* 0x000000012b2c7887 */ /* 0x000fe20008000000 */
[----:B------:R-:W-:Y:S01]  /*1320*/  IMAD R61, R61, -0x2, R4 ;  /* 0xfffffffe3d3d7824 */ /* 0x000fe200078e0204 */
[----:B------:R-:W-:Y:S01]  /*1330*/  LOP3.LUT R22, R22, R0, RZ, 0xfc, !PT ;  /* 0x0000000016167212 */ /* 0x000fe200078efcff */
[----:B------:R-:W-:Y:S01]  /*1340*/  IMAD.SHL.U32 R62, R62, 0x2, RZ ;  /* 0x000000023e3e7824 */ /* 0x000fe200078e00ff */
[----:B------:R-:W-:Y:S01]  /*1350*/  SHF.L.U32 R60, R7, R60, RZ ;  /* 0x0000003c073c7219 */ /* 0x000fe200000006ff */
[----:B------:R-:W-:Y:S01]  /*1360*/  VIADD R66, R3, UR4 ;  /* 0x0000000403427c36 */ /* 0x000fe20008000000 */
[----:B------:R-:W-:Y:S01]  /*1370*/  LOP3.LUT R69, R18, 0x1, RZ, 0xfc, !PT ;  /* 0x0000000112457812 */ /* 0x000fe200078efcff */
[----:B------:R-:W-:Y:S01]  /*1380*/  IMAD.MOV.U32 R23, RZ, RZ, RZ ;  /* 0x000000ffff177224 */ /* 0x000fe200078e00ff */
[C---:B0-----:R-:W-:Y:S01]  /*1390*/  SHF.L.U64.HI R59, R58.reuse, 0x3, R59 ;  /* 0x000000033a3b7819 */ /* 0x041fe2000001023b */
[----:B------:R-:W-:Y:S01]  /*13a0*/  IMAD.SHL.U32 R58, R58, 0x8, RZ ;  /* 0x000000083a3a7824 */ /* 0x000fe200078e00ff */
[----:B------:R-:W-:Y:S01]  /*13b0*/  SHF.R.U32.HI R63, RZ, 0x7, R63 ;  /* 0x00000007ff3f7819 */ /* 0x000fe2000001163f */
[----:B------:R-:W-:Y:S01]  /*13c0*/  UIADD3 UR44, UR43, -UR44, URZ ;  /* 0x8000002c2b2c7290 */ /* 0x000fe2000fffe03f */
[----:B------:R-:W-:Y:S01]  /*13d0*/  LOP3.LUT R65, RZ, R5, RZ, 0x33, !PT ;  /* 0x00000005ff417212 */ /* 0x000fe200078e33ff */
[----:B------:R-:W-:Y:S01]  /*13e0*/  UMOV UR40, URZ ;  /* 0x0000003f00287c82 */ /* 0x000fe20008000000 */
[----:B------:R-:W-:Y:S01]  /*13f0*/  UMOV UR42, URZ ;  /* 0x0000003f002a7c82 */ /* 0x000fe20008000000 */
[----:B-1----:R-:W-:-:S08]  /*1400*/  VIADD R64, R64, 0xffffffff ;  /* 0xffffffff40407836 */ /* 0x002fd00000000000 */
.L_x_98:
[----:B0-----:R-:W0:Y:S01]  /*1410*/  SHFL.IDX PT, R0, R63, RZ, 0x1f ;  /* 0x00001fff3f007589 */ /* 0x001e2200000e0000 */
[----:B-1----:R-:W1:Y:S01]  /*1420*/  S2UR UR7, SR_CgaCtaId ;  /* 0x00000000000779c3 */ /* 0x002e620000008800 */
[----:B------:R-:W-:Y:S01]  /*1430*/  UMOV UR6, 0x400 ;  /* 0x0000040000067882 */ /* 0x000fe20000000000 */
[----:B0-----:R-:W-:Y:S01]  /*1440*/  R2UR UR4, R0 ;  /* 0x00000000000472ca */ /* 0x001fe200000e0000 */
[----:B-1----:R-:W-:-:S12]  /*1450*/  ULEA UR6, UR7, UR6, 0x18 ;  /* 0x0000000607067291 */ /* 0x002fd8000f8ec03f */
[----:B------:R-:W-:-:S04]  /*1460*/  ULEA.HI UR5, UR4, UR4, URZ, 0x1 ;  /* 0x0000000404057291 */ /* 0x000fc8000f8f083f */
[----:B------:R-:W-:-:S04]  /*1470*/  ULOP3.LUT UR5, UR5, 0x7fffe, URZ, 0xc0, !UPT ;  /* 0x0007fffe05057892 */ /* 0x000fc8000f8ec03f */
[----:B------:R-:W-:-:S03]  /*1480*/  UIADD3 UR5, UR4, -UR5, URZ ;  /* 0x8000000504057290 */ /* 0x000fc6000fffe03f */
[----:B------:R-:W-:Y:S01]  /*1490*/  ULDC UR4, c[0x0][0x28c] ;  /* 0x0000a30000047ab9 */ /* 0x000fe20000000800 */
[----:B------:R-:W-:Y:S01]  /*14a0*/  ULEA UR5, UR5, UR6, 0xd ;  /* 0x0000000605057291 */ /* 0x000fe2000f8e683f */
[----:B------:R-:W-:-:S03]  /*14b0*/  ISETP.LT.AND P0, PT, RZ, UR4, PT ;  /* 0x00000004ff007c0c */ /* 0x000fc6000bf01270 */
[----:B------:R-:W-:-:S04]  /*14c0*/  UIADD3 UR5, UR5, 0x100, URZ ;  /* 0x0000010005057890 */ /* 0x000fc8000fffe03f */
[----:B------:R-:W-:-:S04]  /*14d0*/  USHF.R.U32.HI UR5, URZ, 0x4, UR5 ;  /* 0x000000043f057899 */ /* 0x000fc80008011605 */
[----:B------:R-:W-:-:S04]  /*14e0*/  ULOP3.LUT UR5, UR5, 0x3fff, URZ, 0xc0, !UPT ;  /* 0x00003fff05057892 */ /* 0x000fc8000f8ec03f */
[----:B------:R-:W-:Y:S01]  /*14f0*/  ULOP3.LUT UR45, UR5, 0x10000, URZ, 0xfc, !UPT ;  /* 0x00010000052d7892 */ /* 0x000fe2000f8efc3f */
[----:B--2345:R-:W-:Y:S11]  /*1500*/  @P0 BRA `(.L_x_17) ;  /* 0x0000000000400947 */ /* 0x03cff60003800000 */
[----:B------:R-:W-:Y:S01]  /*1510*/  MOV R0, 0x0 ;  /* 0x0000000000007802 */ /* 0x000fe20000000f00 */
[----:B------:R-:W-:Y:S01]  /*1520*/  ULDC.64 UR4, c[0x4][0x68] ;  /* 0x01001a0000047ab9 */ /* 0x000fe20000000a00 */
[----:B------:R-:W-:Y:S01]  /*1530*/  ULDC.64 UR6, c[0x4][0x8] ;  /* 0x0100020000067ab9 */ /* 0x000fe20000000a00 */
[----:B------:R-:W-:Y:S01]  /*1540*/  IMAD.U32 R4, RZ, RZ, UR4 ;  /* 0x00000004ff047e24 */ /* 0x000fe2000f8e00ff */
[----:B------:R0:W1:Y:S01]  /*1550*/  LDC.64 R14, c[0x4][R0] ;  /* 0x01000000000e7b82 */ /* 0x0000620000000a00 */
[----:B------:R-:W-:Y:S01]  /*1560*/  IMAD.U32 R5, RZ, RZ, UR5 ;  /* 0x00000005ff057e24 */ /* 0x000fe2000f8e00ff */
[----:B------:R-:W-:Y:S01]  /*1570*/  ULDC.64 UR4, c[0x4][0x70] ;  /* 0x01001c0000047ab9 */ /* 0x000fe20000000a00 */
[----:B------:R-:W-:Y:S02]  /*1580*/  IMAD.U32 R10, RZ, RZ, UR6 ;  /* 0x00000006ff0a7e24 */ /* 0x000fe4000f8e00ff */
[----:B------:R-:W-:Y:S02]  /*1590*/  IMAD.U32 R6, RZ, RZ, UR4 ;  /* 0x00000004ff067e24 */ /* 0x000fe4000f8e00ff */
[----:B------:R-:W-:-:S02]  /*15a0*/  IMAD.U32 R7, RZ, RZ, UR5 ;  /* 0x00000005ff077e24 */ /* 0x000fc4000f8e00ff */
[----:B------:R-:W-:Y:S02]  /*15b0*/  IMAD.U32 R11, RZ, RZ, UR7 ;  /* 0x00000007ff0b7e24 */ /* 0x000fe4000f8e00ff */
[----:B------:R-:W-:Y:S02]  /*15c0*/  IMAD.MOV.U32 R8, RZ, RZ, 0x1e1 ;  /* 0x000001e1ff087424 */ /* 0x000fe400078e00ff */
[----:B------:R-:W-:Y:S02]  /*15d0*/  IMAD.MOV.U32 R12, RZ, RZ, 0x1 ;  /* 0x00000001ff0c7424 */ /* 0x000fe400078e00ff */
[----:B0-----:R-:W-:-:S07]  /*15e0*/  IMAD.MOV.U32 R13, RZ, RZ, RZ ;  /* 0x000000ffff0d7224 */ /* 0x001fce00078e00ff */
[----:B------:R-:W-:-:S07]  /*15f0*/  LEPC R20, `(.L_x_17) ;  /* 0x000000001014794e */ /* 0x000fce0000000000 */
[----:B-1---5:R-:W-:Y:S05]  /*1600*/  CALL.ABS.NOINC R14 ;  /* 0x000000000e007343 */ /* 0x022fea0003c00000 */
.L_x_17:
[----:B------:R-:W-:-:S13]  /*1610*/  ISETP.NE.AND P0, PT, R69, 0x3, PT ;  /* 0x000000034500780c */ /* 0x000fda0003f05270 */
[----:B------:R-:W-:Y:S05]  /*1620*/  @!P0 BRA `(.L_x_18) ;  /* 0x0000000000048947 */ /* 0x000fea0003800000 */
[----:B------:R-:W-:Y:S01]  /*1630*/  BPT.TRAP 0x1 ;  /* 0x000000040000795c */ /* 0x000fe20000300000 */
.L_x_18:
[----:B------:R-:W0:Y:S01]  /*1640*/  S2UR UR5, SR_CgaCtaId ;  /* 0x00000000000579c3 */ /* 0x000e220000008800 */
[----:B------:R-:W-:Y:S01]  /*1650*/  UMOV UR4, 0x400 ;  /* 0x0000040000047882 */ /* 0x000fe20000000000 */
[----:B------:R-:W-:Y:S02]  /*1660*/  IMAD.U32 R0, RZ, RZ, UR40 ;  /* 0x00000028ff007e24 */ /* 0x000fe4000f8e00ff */
[----:B------:R-:W-:-:S03]  /*1670*/  IMAD.U32 R3, RZ, RZ, UR42 ;  /* 0x0000002aff037e24 */ /* 0x000fc6000f8e00ff */
[----:B------:R-:W-:Y:S01]  /*1680*/  SHF.L.U32 R0, R0, 0x1f, RZ ;  /* 0x0000001f00007819 */ /* 0x000fe200000006ff */
[----:B0-----:R-:W-:-:S06]  /*1690*/  ULEA UR4, UR5, UR4, 0x18 ;  /* 0x0000000405047291 */ /* 0x001fcc000f8ec03f */
[----:B------:R-:W-:-:S04]  /*16a0*/  IMAD.U32 R6, RZ, RZ, UR4 ;  /* 0x00000004ff067e24 */ /* 0x000fc8000f8e00ff */
[----:B------:R-:W-:-:S04]  /*16b0*/  IMAD R3, R3, 0x8, R6 ;  /* 0x0000000803037824 */ /* 0x000fc800078e0206 */
[----:B------:R0:W1:Y:S01]  /*16c0*/  SYNCS.PHASECHK.TRANS64.TRYWAIT P1, [R3+URZ], R0 ;  /* 0x00000000030075a7 */ /* 0x000062000802017f */
[----:B------:R-:W-:Y:S05]  /*16d0*/  @!P0 BRA `(.L_x_19) ;  /* 0x0000000000048947 */ /* 0x000fea0003800000 */
[----:B------:R-:W-:Y:S01]  /*16e0*/  BPT.TRAP 0x1 ;  /* 0x000000040000795c */ /* 0x000fe20000300000 */
.L_x_19:
[----:B------:R-:W-:-:S05]  /*16f0*/  IMAD.U32 R4, RZ, RZ, UR44 ;  /* 0x0000002cff047e24 */ /* 0x000fca000f8e00ff */
[----:B------:R-:W-:Y:S01]  /*1700*/  ISETP.GE.AND P2, PT, R4, 0x1, PT ;  /* 0x000000010400780c */ /* 0x000fe20003f46270 */
[----:B-1----:R-:W-:-:S12]  /*1710*/  @P1 BRA `(.L_x_20) ;  /* 0x0000000000081947 */ /* 0x002fd80003800000 */
[----:B------:R-:W1:Y:S02]  /*1720*/  SYNCS.PHASECHK.TRANS64.TRYWAIT P1, [R3+URZ], R0 ;  /* 0x00000000030075a7 */ /* 0x000e64000802017f */
[----:B-1----:R-:W-:Y:S05]  /*1730*/  @!P1 BRA `(.L_x_21) ;  /* 0x0000004800e49947 */ /* 0x002fea0003800000 */
.L_x_20:
[----:B------:R-:W-:Y:S05]  /*1740*/  WARPSYNC.ALL ;  /* 0x0000000000007948 */ /* 0x000fea0003800000 */
[----:B------:R-:W-:Y:S01]  /*1750*/  R2UR UR4, R6 ;  /* 0x00000000060472ca */ /* 0x000fe200000e0000 */
[----:B------:R-:W-:Y:S01]  /*1760*/  ULEA UR5, UR42, UR45, 0xb ;  /* 0x0000002d2a057291 */ /* 0x000fe2000f8e583f */
[----:B------:R-:W-:Y:S01]  /*1770*/  WARPGROUP.ARRIVE ;  /* 0x00000000000079c5 */ /* 0x000fe20000000000 */
[----:B------:R-:W-:Y:S01]  /*1780*/  UMOV UR9, 0x40000040 ;  /* 0x4000004000097882 */ /* 0x000fe20000000000 */
[----:B------:R-:W-:-:S04]  /*1790*/  UMOV UR11, 0x40000040 ;  /* 0x40000040000b7882 */ /* 0x000fc80000000000 */
[----:B------:R-:W-:-:S05]  /*17a0*/  UMOV UR8, UR5 ;  /* 0x0000000500087c82 */ /* 0x000fca0008000000 */
[----:B------:R-:W-:-:S04]  /*17b0*/  UIADD3 UR4, UR4, 0x20100, URZ ;  /* 0x0002010004047890 */ /* 0x000fc8000fffe03f */
[----:B------:R-:W-:-:S04]  /*17c0*/  USHF.R.U32.HI UR4, URZ, 0x4, UR4 ;  /* 0x000000043f047899 */ /* 0x000fc80008011604 */
[----:B------:R-:W-:-:S04]  /*17d0*/  ULOP3.LUT UR4, UR4, 0x3fff, URZ, 0xc0, !UPT ;  /* 0x00003fff04047892 */ /* 0x000fc8000f8ec03f */
[----:B------:R-:W-:-:S04]  /*17e0*/  ULOP3.LUT UR4, UR4, 0x10000, URZ, 0xfc, !UPT ;  /* 0x0001000004047892 */ /* 0x000fc8000f8efc3f */
[----:B------:R-:W-:-:S07]  /*17f0*/  ULEA UR6, UR42, UR4, 0xa ;  /* 0x000000042a067291 */ /* 0x000fce000f8e503f */
[----:B------:R-:W-:Y:S02]  /*1800*/  UMOV UR10, UR6 ;  /* 0x00000006000a7c82 */ /* 0x000fe40008000000 */
[----:B------:R-:W-:Y:S01]  /*1810*/  HGMMA.64x64x16.F32 R24, gdesc[UR8], RZ, !UPT, gsb0 ;  /* 0x00e00000081879f0 */ /* 0x000fe2000c0008ff */
[----:B------:R-:W-:Y:S02]  /*1820*/  UIADD3 UR8, UR5, 0x2, URZ ;  /* 0x0000000205087890 */ /* 0x000fe4000fffe03f */
[----:B------:R-:W-:Y:S01]  /*1830*/  UIADD3 UR10, UR6, 0x2, URZ ;  /* 0x00000002060a7890 */ /* 0x000fe2000fffe03f */
[----:B------:R-:W-:Y:S01]  /*1840*/  UMOV UR9, 0x40000040 ;  /* 0x4000004000097882 */ /* 0x000fe20000000000 */
[----:B------:R-:W-:Y:S01]  /*1850*/  UMOV UR11, 0x40000040 ;  /* 0x40000040000b7882 */ /* 0x000fe20000000000 */
[----:B------:R-:W-:Y:S02]  /*1860*/  WARPGROUP.DEPBAR.LE gsb0, 0x0 ;  /* 0x00008000000079c5 */ /* 0x000fe40000010000 */
[----:B------:R-:W-:-:S06]  /*1870*/  WARPGROUP.ARRIVE ;  /* 0x00000000000079c5 */ /* 0x000fcc0000000000 */
[----:B------:R-:W-:Y:S01]  /*1880*/  HGMMA.64x64x16.F32 R24, gdesc[UR8], R24, gsb0 ;  /* 0x00e00000081879f0 */ /* 0x000fe20008000818 */
        /* <DEDUP_REMOVED lines=41> */
[----:B------:R-:W-:Y:S03]  /*1b20*/  HGMMA.64x64x16.F32 R24, gdesc[UR8], R24, gsb0 ;  /* 0x00e00000081879f0 */ /* 0x000fe60008000818 */
[----:B------:R-:W-:Y:S02]  /*1b30*/  WARPGROUP.DEPBAR.LE gsb0, 0x0 ;  /* 0x00008000000079c5 */ /* 0x000fe40000010000 */
[----:B------:R-:W-:Y:S05]  /*1b40*/  @!P2 BRA `(.L_x_22) ;  /* 0x000000040098a947 */ /* 0x000fea0003800000 */
[----:B------:R-:W-:Y:S01]  /*1b50*/  UIADD3 UR5, UR42, 0x1, URZ ;  /* 0x000000012a057890 */ /* 0x000fe2000fffe03f */
[----:B01----:R-:W-:Y:S02]  /*1b60*/  IMAD.U32 R0, RZ, RZ, UR44 ;  /* 0x0000002cff007e24 */ /* 0x003fe4000f8e00ff */
[----:B------:R-:W-:Y:S01]  /*1b70*/  IMAD.U32 R3, RZ, RZ, UR42 ;  /* 0x0000002aff037e24 */ /* 0x000fe2000f8e00ff */
[----:B------:R-:W-:-:S04]  /*1b80*/  UISETP.NE.AND UP0, UPT, UR5, 0x4, UPT ;  /* 0x000000040500788c */ /* 0x000fc8000bf05270 */
[----:B------:R-:W-:Y:S02]  /*1b90*/  USEL UR6, URZ, 0x1, UP0 ;  /* 0x000000013f067887 */ /* 0x000fe40008000000 */
[----:B------:R-:W-:Y:S02]  /*1ba0*/  USEL UR5, UR5, URZ, UP0 ;  /* 0x0000003f05057287 */ /* 0x000fe40008000000 */
[----:B------:R-:W-:-:S06]  /*1bb0*/  ULOP3.LUT UR6, UR40, UR6, URZ, 0x3c, !UPT ;  /* 0x0000000628067292 */ /* 0x000fcc000f8e3c3f */
[----:B------:R-:W-:-:S07]  /*1bc0*/  IMAD.U32 R7, RZ, RZ, UR6 ;  /* 0x00000006ff077e24 */ /* 0x000fce000f8e00ff */
.L_x_29:
[----:B------:R-:W-:Y:S05]  /*1bd0*/  @!P0 BRA `(.L_x_23) ;  /* 0x0000000000048947 */ /* 0x000fea0003800000 */
[----:B------:R-:W-:Y:S01]  /*1be0*/  BPT.TRAP 0x1 ;  /* 0x000000040000795c */ /* 0x000fe20000300000 */
.L_x_23:
[----:B------:R-:W0:Y:S01]  /*1bf0*/  S2UR UR7, SR_CgaCtaId ;  /* 0x00000000000779c3 */ /* 0x000e220000008800 */
[----:B------:R-:W-:Y:S01]  /*1c00*/  UMOV UR6, 0x400 ;  /* 0x0000040000067882 */ /* 0x000fe20000000000 */
[----:B------:R-:W-:Y:S01]  /*1c10*/  IMAD.U32 R5, RZ, RZ, UR5 ;  /* 0x00000005ff057e24 */ /* 0x000fe2000f8e00ff */
[----:B------:R-:W-:Y:S01]  /*1c20*/  SHF.L.U32 R4, R7, 0x1f, RZ ;  /* 0x0000001f07047819 */ /* 0x000fe200000006ff */
[----:B0-----:R-:W-:-:S06]  /*1c30*/  ULEA UR6, UR7, UR6, 0x18 ;  /* 0x0000000607067291 */ /* 0x001fcc000f8ec03f */
[----:B------:R-:W-:-:S04]  /*1c40*/  IMAD.U32 R6, RZ, RZ, UR6 ;  /* 0x00000006ff067e24 */ /* 0x000fc8000f8e00ff */
[----:B------:R-:W-:-:S04]  /*1c50*/  IMAD R5, R5, 0x8, R6 ;  /* 0x0000000805057824 */ /* 0x000fc800078e0206 */
[----:B------:R0:W1:Y:S01]  /*1c60*/  SYNCS.PHASECHK.TRANS64.TRYWAIT P1, [R5+URZ], R4 ;  /* 0x00000004050075a7 */ /* 0x000062000802017f */
[----:B------:R-:W-:Y:S05]  /*1c70*/  @!P0 BRA `(.L_x_24) ;  /* 0x0000000000048947 */ /* 0x000fea0003800000 */
[----:B------:R-:W-:Y:S01]  /*1c80*/  BPT.TRAP 0x1 ;  /* 0x000000040000795c */ /* 0x000fe20000300000 */
.L_x_24:
[----:B-1----:R-:W-:Y:S05]  /*1c90*/  @P1 BRA `(.L_x_25) ;  /* 0x0000000000081947 */ /* 0x002fea0003800000 */
[----:B------:R-:W1:Y:S02]  /*1ca0*/  SYNCS.PHASECHK.TRANS64.TRYWAIT P1, [R5+URZ], R4 ;  /* 0x00000004050075a7 */ /* 0x000e64000802017f */
[----:B-1----:R-:W-:Y:S05]  /*1cb0*/  @!P1 BRA `(.L_x_26) ;  /* 0x0000004400989947 */ /* 0x002fea0003800000 */
.L_x_25:
[----:B------:R-:W-:Y:S01]  /*1cc0*/  ULEA UR6, UR5, UR45, 0xb ;  /* 0x0000002d05067291 */ /* 0x000fe2000f8e583f */
[----:B------:R-:W-:Y:S01]  /*1cd0*/  WARPGROUP.ARRIVE ;  /* 0x00000000000079c5 */ /* 0x000fe20000000000 */
[----:B------:R-:W-:Y:S01]  /*1ce0*/  ULEA UR7, UR5, UR4, 0xa ;  /* 0x0000000405077291 */ /* 0x000fe2000f8e503f */
[----:B------:R-:W-:Y:S01]  /*1cf0*/  UMOV UR9, 0x40000040 ;  /* 0x4000004000097882 */ /* 0x000fe20000000000 */
[----:B------:R-:W-:-:S03]  /*1d00*/  UMOV UR11, 0x40000040 ;  /* 0x40000040000b7882 */ /* 0x000fc60000000000 */
[----:B------:R-:W-:Y:S02]  /*1d10*/  UMOV UR8, UR6 ;  /* 0x0000000600087c82 */ /* 0x000fe40008000000 */
[----:B------:R-:W-:Y:S02]  /*1d20*/  UMOV UR10, UR7 ;  /* 0x00000007000a7c82 */ /* 0x000fe40008000000 */
[----:B------:R-:W-:Y:S01]  /*1d30*/  HGMMA.64x64x16.F32 R24, gdesc[UR8], R24, gsb0 ;  /* 0x00e00000081879f0 */ /* 0x000fe20008000818 */
[----:B------:R-:W-:Y:S02]  /*1d40*/  UIADD3 UR8, UR6, 0x2, URZ ;  /* 0x0000000206087890 */ /* 0x000fe4000fffe03f */
[----:B------:R-:W-:Y:S01]  /*1d50*/  UIADD3 UR10, UR7, 0x2, URZ ;  /* 0x00000002070a7890 */ /* 0x000fe2000fffe03f */
[----:B------:R-:W-:Y:S01]  /*1d60*/  UMOV UR9, 0x40000040 ;  /* 0x4000004000097882 */ /* 0x000fe20000000000 */
[----:B------:R-:W-:Y:S01]  /*1d70*/  UMOV UR11, 0x40000040 ;  /* 0x40000040000b7882 */ /* 0x000fe20000000000 */
[----:B------:R-:W-:-:S02]  /*1d80*/  WARPGROUP.DEPBAR.LE gsb0, 0x0 ;  /* 0x00008000000079c5 */ /* 0x000fc40000010000 */
        /* <DEDUP_REMOVED lines=46> */
[----:B------:R-:W-:Y:S01]  /*2070*/  BPT.TRAP 0x1 ;  /* 0x000000040000795c */ /* 0x000fe20000300000 */
.L_x_27:
[----:B------:R-:W-:-:S13]  /*2080*/  ISETP.NE.AND P1, PT, R68, RZ, PT ;  /* 0x000000ff4400720c */ /* 0x000fda0003f25270 */
[----:B01----:R-:W-:-:S04]  /*2090*/  @P1 IMAD R4, R3, 0x8, R6 ;  /* 0x0000000803041824 */ /* 0x003fc800078e0206 */
[----:B------:R-:W-:-:S05]  /*20a0*/  @P1 VIADD R4, R4, 0x20 ;  /* 0x0000002004041836 */ /* 0x000fca0000000000 */
[----:B------:R-:W-:-:S04]  /*20b0*/  @P1 PRMT R4, R19, 0x654, R4 ;  /* 0x0000065413041816 */ /* 0x000fc80000000004 */
[----:B------:R0:W-:Y:S01]  /*20c0*/  @P1 SYNCS.ARRIVE.TRANS64.RED.A1T0 RZ, [R4+URZ], RZ ;  /* 0x000000ff04ff19a7 */ /* 0x0001e2000810043f */
[----:B------:R-:W-:-:S13]  /*20d0*/  ISETP.GT.U32.AND P1, PT, R18, 0x1, PT ;  /* 0x000000011200780c */ /* 0x000fda0003f24070 */
[----:B0-----:R-:W-:Y:S05]  /*20e0*/  @P1 BRA `(.L_x_28) ;  /* 0x0000000000041947 */ /* 0x001fea0003800000 */
[----:B------:R-:W-:Y:S01]  /*20f0*/  BPT.TRAP 0x1 ;  /* 0x000000040000795c */ /* 0x000fe20000300000 */
.L_x_28:
[----:B------:R-:W-:Y:S01]  /*2100*/  UIADD3 UR5, UR5, 0x1, URZ ;  /* 0x0000000105057890 */ /* 0x000fe2000fffe03f */
[C---:B------:R-:W-:Y:S01]  /*2110*/  ISETP.GT.AND P2, PT, R0.reuse, 0x1, PT ;  /* 0x000000010000780c */ /* 0x040fe20003f44270 */
[----:B------:R-:W-:Y:S02]  /*2120*/  VIADD R3, R3, 0x1 ;  /* 0x0000000103037836 */ /* 0x000fe40000000000 */
[----:B------:R-:W-:Y:S01]  /*2130*/  UISETP.NE.AND UP0, UPT, UR5, 0x4, UPT ;  /* 0x000000040500788c */ /* 0x000fe2000bf05270 */
[----:B------:R-:W-:Y:S02]  /*2140*/  VIADD R0, R0, 0xffffffff ;  /* 0xffffffff00007836 */ /* 0x000fe40000000000 */
[C---:B------:R-:W-:Y:S01]  /*2150*/  ISETP.NE.AND P1, PT, R3.reuse, 0x4, PT ;  /* 0x000000040300780c */ /* 0x040fe20003f25270 */
[----:B------:R-:W-:Y:S02]  /*2160*/  USEL UR6, URZ, 0x1, UP0 ;  /* 0x000000013f067887 */ /* 0x000fe40008000000 */
[----:B------:R-:W-:Y:S01]  /*2170*/  USEL UR5, UR5, URZ, UP0 ;  /* 0x0000003f05057287 */ /* 0x000fe20008000000 */
[----:B------:R-:W-:-:S03]  /*2180*/  SEL R3, R3, RZ, P1 ;  /* 0x000000ff03037207 */ /* 0x000fc60000800000 */
[----:B------:R-:W-:Y:S01]  /*2190*/  LOP3.LUT R7, R7, UR6, RZ, 0x3c, !PT ;  /* 0x0000000607077c12 */ /* 0x000fe2000f8e3cff */
[----:B------:R-:W-:Y:S07]  /*21a0*/  @P2 BRA `(.L_x_29) ;  /* 0xfffffff800882947 */ /* 0x000fee000383ffff */
.L_x_22:
[----:B01----:R-:W0:Y:S02]  /*21b0*/  LDC R0, c[0x0][0x28c] ;  /* 0x0000a300ff007b82 */ /* 0x003e240000000800 */
[----:B0-----:R-:W-:-:S13]  /*21c0*/  ISETP.GE.AND P1, PT, R0, 0x1, PT ;  /* 0x000000010000780c */ /* 0x001fda0003f26270 */
[----:B------:R-:W-:Y:S05]  /*21d0*/  @!P1 BRA `(.L_x_30) ;  /* 0x0000000000389947 */ /* 0x000fea0003800000 */
[----:B------:R-:W-:Y:S05]  /*21e0*/  @!P0 BRA `(.L_x_31) ;  /* 0x0000000000048947 */ /* 0x000fea0003800000 */
[----:B------:R-:W-:Y:S01]  /*21f0*/  BPT.TRAP 0x1 ;  /* 0x000000040000795c */ /* 0x000fe20000300000 */
.L_x_31:
[----:B------:R-:W-:-:S13]  /*2200*/  ISETP.NE.AND P0, PT, R68, RZ, PT ;  /* 0x000000ff4400720c */ /* 0x000fda0003f05270 */
[----:B------:R-:W-:-:S05]  /*2210*/  VOTEU.ANY UP0, P0 ;  /* 0x00000000003f7886 */ /* 0x000fca0000000100 */
[----:B------:R-:W-:-:S06]  /*2220*/  @UP0 UIADD3 UR4, UR44, UR42, URZ ;  /* 0x0000002a2c040290 */ /* 0x000fcc000fffe03f */
[----:B------:R-:W-:-:S04]  /*2230*/  IMAD.U32 R0, RZ, RZ, UR4 ;  /* 0x00000004ff007e24 */ /* 0x000fc8000f8e00ff */
[----:B------:R-:W-:-:S05]  /*2240*/  @P0 IMAD.SHL.U32 R0, R0, 0x8, RZ ;  /* 0x0000000800000824 */ /* 0x000fca00078e00ff */
[----:B------:R-:W-:-:S04]  /*2250*/  @P0 LOP3.LUT R0, R0, 0x18, RZ, 0xc0, !PT ;  /* 0x0000001800000812 */ /* 0x000fc800078ec0ff */
[----:B------:R-:W-:-:S04]  /*2260*/  @P0 IADD3 R0, R6, 0x20, R0 ;  /* 0x0000002006000810 */ /* 0x000fc80007ffe000 */
[----:B------:R-:W-:-:S04]  /*2270*/  @P0 PRMT R0, R19, 0x654, R0 ;  /* 0x0000065413000816 */ /* 0x000fc80000000000 */
[----:B------:R0:W-:Y:S01]  /*2280*/  @P0 SYNCS.ARRIVE.TRANS64.RED.A1T0 RZ, [R0+URZ], RZ ;  /* 0x000000ff00ff09a7 */ /* 0x0001e2000810043f */
[----:B------:R-:W-:-:S13]  /*2290*/  ISETP.GT.U32.AND P0, PT, R18, 0x1, PT ;  /* 0x000000011200780c */ /* 0x000fda0003f04070 */
[----:B0-----:R-:W-:Y:S05]  /*22a0*/  @P0 BRA `(.L_x_30) ;  /* 0x0000000000040947 */ /* 0x001fea0003800000 */
[----:B------:R-:W-:Y:S01]  /*22b0*/  BPT.TRAP 0x1 ;  /* 0x000000040000795c */ /* 0x000fe20000300000 */
.L_x_30:
[----:B------:R-:W-:Y:S01]  /*22c0*/  IMAD.SHL.U32 R3, R70, 0x40, RZ ;  /* 0x0000004046037824 */ /* 0x000fe200078e00ff */
[----:B------:R-:W-:Y:S01]  /*22d0*/  ULDC UR6, c[0x0][0x288] ;  /* 0x0000a20000067ab9 */ /* 0x000fe20000000800 */
[----:B------:R-:W-:Y:S01]  /*22e0*/  SHF.R.S32.HI R15, RZ, 0x1f, R67 ;  /* 0x0000001fff0f7819 */ /* 0x000fe20000011443 */
[----:B------:R-:W-:Y:S01]  /*22f0*/  IMAD.SHL.U32 R7, R71, 0x80, RZ ;  /* 0x0000008047077824 */ /* 0x000fe200078e00ff */
[----:B------:R-:W-:Y:S01]  /*2300*/  ULDC.64 UR4, c[0x0][0x5d0] ;  /* 0x0001740000047ab9 */ /* 0x000fe20000000a00 */
[----:B------:R-:W-:Y:S01]  /*2310*/  LOP3.LUT R10, R3, 0x6, R62, 0xf8, !PT ;  /* 0x00000006030a7812 */ /* 0x000fe200078ef83e */
[----:B------:R-:W-:Y:S01]  /*2320*/  IMAD.WIDE R70, R71, 0x80, R22 ;  /* 0x0000008047467825 */ /* 0x000fe200078e0216 */
[----:B------:R-:W-:Y:S01]  /*2330*/  ISETP.GE.AND P0, PT, R3, UR6, PT ;  /* 0x0000000603007c0c */ /* 0x000fe2000bf06270 */
[----:B------:R-:W-:Y:S01]  /*2340*/  ULDC UR6, c[0x0][0x284] ;  /* 0x0000a10000067ab9 */ /* 0x000fe20000000800 */
[----:B------:R-:W-:Y:S01]  /*2350*/  SHF.R.S32.HI R11, RZ, 0x1f, R10 ;  /* 0x0000001fff0b7819 */ /* 0x000fe2000001140a */
[----:B------:R-:W-:Y:S01]  /*2360*/  IMAD R0, R15, UR4, RZ ;  /* 0x000000040f007c24 */ /* 0x000fe2000f8e02ff */
[----:B------:R-:W-:-:S03]  /*2370*/  ISETP.GE.OR P0, PT, R7, UR6, P0 ;  /* 0x0000000607007c0c */ /* 0x000fc60008706670 */
[C---:B------:R-:W-:Y:S02]  /*2380*/  IMAD R9, R67.reuse, UR5, R0 ;  /* 0x0000000543097c24 */ /* 0x040fe4000f8e0200 */
[----:B------:R-:W-:Y:S01]  /*2390*/  IMAD.WIDE.U32 R4, R67, UR4, R10 ;  /* 0x0000000443047c25 */ /* 0x000fe2000f8e000a */
[----:B------:R-:W-:-:S03]  /*23a0*/  ULDC.64 UR4, c[0x0][0x5c8] ;  /* 0x0001720000047ab9 */ /* 0x000fc60000000a00 */
[----:B------:R-:W-:Y:S02]  /*23b0*/  IMAD R13, R71, UR4, RZ ;  /* 0x00000004470d7c24 */ /* 0x000fe4000f8e02ff */
[----:B------:R-:W-:Y:S02]  /*23c0*/  IMAD.IADD R5, R5, 0x1, R9 ;  /* 0x0000000105057824 */ /* 0x000fe400078e0209 */
[C---:B------:R-:W-:Y:S02]  /*23d0*/  IMAD R13, R70.reuse, UR5, R13 ;  /* 0x00000005460d7c24 */ /* 0x040fe4000f8e020d */
[----:B------:R-:W-:-:S04]  /*23e0*/  IMAD.WIDE.U32 R72, R70, UR4, R4 ;  /* 0x0000000446487c25 */ /* 0x000fc8000f8e0004 */
[----:B------:R-:W-:Y:S01]  /*23f0*/  IMAD.MOV.U32 R0, RZ, RZ, -0x1 ;  /* 0xffffffffff007424 */ /* 0x000fe200078e00ff */
[----:B------:R-:W-:Y:S06]  /*2400*/  @P0 BRA `(.L_x_32) ;  /* 0x0000002000840947 */ /* 0x000fec0003800000 */
[----:B-----5:R-:W-:Y:S01]  /*2410*/  FSETP.NEU.AND P1, PT, R57, RZ, PT ;  /* 0x000000ff3900720b */ /* 0x020fe20003f2d000 */
[----:B------:R-:W-:Y:S01]  /*2420*/  IMAD.IADD R4, R61, 0x1, -R3 ;  /* 0x000000013d047824 */ /* 0x000fe200078e0a03 */
[----:B------:R-:W-:Y:S01]  /*2430*/  BSSY B0, `(.L_x_32) ;  /* 0x000021e000007945 */ /* 0x000fe20003800000 */
[----:B------:R-:W-:Y:S02]  /*2440*/  IMAD.IADD R3, R66, 0x1, -R7 ;  /* 0x0000000142037824 */ /* 0x000fe400078e0a07 */
[----:B------:R-:W-:Y:S01]  /*2450*/  IMAD.IADD R83, R73, 0x1, R13 ;  /* 0x0000000149537824 */ /* 0x000fe200078e020d */
[----:B------:R-:W-:-:S04]  /*2460*/  ISETP.GT.AND P0, PT, R4, RZ, PT ;  /* 0x000000ff0400720c */ /* 0x000fc80003f04270 */
[----:B------:R-:W-:-:S03]  /*2470*/  ISETP.GT.AND P3, PT, R3, RZ, P0 ;  /* 0x000000ff0300720c */ /* 0x000fc60000764270 */
[----:B------:R-:W-:Y:S10]  /*2480*/  @!P1 BRA `(.L_x_33) ;  /* 0x0000001400e89947 */ /* 0x000ff40003800000 */
[----:B------:R-:W0:Y:S01]  /*2490*/  LDC.64 R76, c[0x0][0x5b8] ;  /* 0x00016e00ff4c7b82 */ /* 0x000e220000000a00 */
[----:B------:R-:W-:-:S07]  /*24a0*/  ULDC.64 UR4, c[0x0][0x5c0] ;  /* 0x0001700000047ab9 */ /* 0x000fce0000000a00 */
[----:B------:R-:W1:Y:S08]  /*24b0*/  LDC.64 R78, c[0x0][0x5b0] ;  /* 0x00016c00ff4e7b82 */ /* 0x000e700000000a00 */
[----:B------:R-:W2:Y:S01]  /*24c0*/  LDC.64 R80, c[0x0][0x5a8] ;  /* 0x00016a00ff507b82 */ /* 0x000ea20000000a00 */
[-C--:B0-----:R-:W-:Y:S02]  /*24d0*/  IMAD R6, R15, R76.reuse, RZ ;  /* 0x0000004c0f067224 */ /* 0x081fe400078e02ff */
[----:B------:R-:W-:-:S04]  /*24e0*/  IMAD.WIDE.U32 R74, R67, R76, R10 ;  /* 0x0000004c434a7225 */ /* 0x000fc800078e000a */
[----:B------:R-:W-:Y:S02]  /*24f0*/  IMAD R73, R67, R77, R6 ;  /* 0x0000004d43497224 */ /* 0x000fe400078e0206 */
[-C--:B-1----:R-:W-:Y:S02]  /*2500*/  IMAD R5, R71, R78.reuse, RZ ;  /* 0x0000004e47057224 */ /* 0x082fe400078e02ff */
[----:B------:R-:W-:Y:S02]  /*2510*/  IMAD.IADD R13, R75, 0x1, R73 ;  /* 0x000000014b0d7824 */ /* 0x000fe400078e0249 */
[----:B------:R-:W-:Y:S02]  /*2520*/  IMAD.MOV.U32 R12, RZ, RZ, R74 ;  /* 0x000000ffff0c7224 */ /* 0x000fe400078e004a */
[C---:B------:R-:W-:Y:S02]  /*2530*/  IMAD R77, R70.reuse, R79, R5 ;  /* 0x0000004f464d7224 */ /* 0x040fe400078e0205 */
[----:B------:R-:W-:-:S04]  /*2540*/  IMAD.WIDE.U32 R6, R70, R78, R12 ;  /* 0x0000004e46067225 */ /* 0x000fc800078e000c */
[----:B------:R-:W-:Y:S01]  /*2550*/  IMAD.IADD R5, R7, 0x1, R77 ;  /* 0x0000000107057824 */ /* 0x000fe200078e024d */
[----:B--2---:R-:W-:-:S04]  /*2560*/  LEA R14, P1, R6, R80, 0x1 ;  /* 0x00000050060e7211 */ /* 0x004fc800078208ff */
[----:B------:R-:W-:-:S05]  /*2570*/  LEA.HI.X R15, R6, R81, R5, 0x1, P1 ;  /* 0x00000051060f7211 */ /* 0x000fca00008f0c05 */
[----:B------:R0:W2:Y:S01]  /*2580*/  @P3 LDG.E.LTC128B.U16 R5, desc[UR36][R14.64] ;  /* 0x000000240e053981 */ /* 0x0000a2000c1e1520 */
[----:B------:R-:W-:Y:S01]  /*2590*/  IMAD.WIDE.U32 R6, R70, R78, R10 ;  /* 0x0000004e46067225 */ /* 0x000fe200078e000a */
[----:B------:R-:W-:Y:S03]  /*25a0*/  BSSY B1, `(.L_x_34) ;  /* 0x0000013000017945 */ /* 0x000fe60003800000 */
[----:B------:R-:W-:Y:S02]  /*25b0*/  IMAD.IADD R7, R77, 0x1, R7 ;  /* 0x000000014d077824 */ /* 0x000fe400078e0207 */
[----:B------:R-:W-:Y:S01]  /*25c0*/  IMAD.WIDE.U32 R20, R67, R76, R6 ;  /* 0x0000004c43147225 */ /* 0x000fe200078e0006 */
[----:B0-----:R-:W-:-:S03]  /*25d0*/  SHF.L.U64.HI R15, R78, 0x3, R79 ;  /* 0x000000034e0f7819 */ /* 0x001fc6000001024f */
[----:B------:R-:W-:Y:S01]  /*25e0*/  IMAD.IADD R7, R73, 0x1, R21 ;  /* 0x0000000149077824 */ /* 0x000fe200078e0215 */
[----:B------:R-:W-:Y:S01]  /*25f0*/  LEA R6, P4, R20, R80, 0x1 ;  /* 0x0000005014067211 */ /* 0x000fe200078808ff */
[----:B------:R-:W-:-:S03]  /*2600*/  IMAD.SHL.U32 R14, R78, 0x8, RZ ;  /* 0x000000084e0e7824 */ /* 0x000fc600078e00ff */
[----:B------:R-:W-:Y:S01]  /*2610*/  LEA.HI.X R7, R20, R81, R7, 0x1, P4 ;  /* 0x0000005114077211 */ /* 0x000fe200020f0c07 */
[----:B--2---:R-:W-:-:S05]  /*2620*/  HADD2.F32 R8, -RZ, R5.H0_H0 ;  /* 0x20000005ff087230 */ /* 0x004fca0000004100 */
[----:B------:R-:W-:Y:S01]  /*2630*/  FMUL R9, R8, R57 ;  /* 0x0000003908097220 */ /* 0x000fe20000400000 */
[----:B------:R-:W-:-:S03]  /*2640*/  LEA R8, P1, R72, UR4, 0x1 ;  /* 0x0000000448087c11 */ /* 0x000fc6000f8208ff */
[----:B------:R-:W-:Y:S01]  /*2650*/  FFMA R24, R24, R56, R9 ;  /* 0x0000003818187223 */ /* 0x000fe20000000009 */
[----:B------:R-:W-:Y:S02]  /*2660*/  LEA.HI.X R9, R72, UR5, R83, 0x1, P1 ;  /* 0x0000000548097c11 */ /* 0x000fe400088f0c53 */
[----:B------:R-:W-:Y:S02]  /*2670*/  ISETP.GT.AND P1, PT, R4, 0x1, PT ;  /* 0x000000010400780c */ /* 0x000fe40003f24270 */
[----:B------:R-:W-:Y:S02]  /*2680*/  F2FP.F16.F32.PACK_AB R24, RZ, R24 ;  /* 0x00000018ff18723e */ /* 0x000fe400000000ff */
[----:B------:R-:W-:-:S03]  /*2690*/  ISETP.GT.AND P2, PT, R3, RZ, P1 ;  /* 0x000000ff0300720c */ /* 0x000fc60000f44270 */
[----:B------:R0:W-:Y:S10]  /*26a0*/  @P3 STG.E.U16 desc[UR36][R8.64], R24 ;  /* 0x0000001808003986 */ /* 0x0001f4000c101524 */
[----:B------:R-:W-:Y:S05]  /*26b0*/  @!P2 BRA `(.L_x_35) ;  /* 0x000000000004a947 */ /* 0x000fea0003800000 */
[----:B------:R1:W5:Y:S02]  /*26c0*/  LDG.E.LTC128B.U16 R5, desc[UR36][R6.64+0x2] ;  /* 0x0000022406057981 */ /* 0x000364000c1e1520 */
.L_x_35:
[----:B------:R-:W-:Y:S05]  /*26d0*/  BSYNC B1 ;  /* 0x0000000000017941 */ /* 0x000fea0003800000 */
.L_x_34:
[----:B-----5:R-:W-:Y:S01]  /*26e0*/  HADD2.F32 R12, -RZ, R5.H0_H0 ;  /* 0x20000005ff0c7230 */ /* 0x020fe20000004100 */
[----:B------:R-:W-:Y:S01]  /*26f0*/  ISETP.GT.AND P0, PT, R3, 0x8, P0 ;  /* 0x000000080300780c */ /* 0x000fe20000704270 */
[----:B------:R-:W-:Y:S01]  /*2700*/  IMAD.WIDE.U32 R20, R70, R78, R14 ;  /* 0x0000004e46147225 */ /* 0x000fe200078e000e */
[----:B0-----:R-:W-:-:S03]  /*2710*/  PRMT R24, R5, 0x7610, R24 ;  /* 0x0000761005187816 */ /* 0x001fc60000000018 */
[----:B------:R-:W-:Y:S01]  /*2720*/  FMUL R12, R12, R57 ;  /* 0x000000390c0c7220 */ /* 0x000fe20000400000 */
[----:B------:R-:W-:Y:S01]  /*2730*/  IMAD.IADD R77, R77, 0x1, R21 ;  /* 0x000000014d4d7824 */ /* 0x000fe200078e0215 */
[----:B------:R-:W-:Y:S02]  /*2740*/  IADD3 R74, P3, R74, R20, RZ ;  /* 0x000000144a4a7210 */ /* 0x000fe40007f7e0ff */
[----:B------:R-:W-:-:S03]  /*2750*/  FFMA R12, R25, R56, R12 ;  /* 0x00000038190c7223 */ /* 0x000fc6000000000c */
[----:B------:R-:W-:Y:S01]  /*2760*/  IMAD.X R13, R77, 0x1, R13, P3 ;  /* 0x000000014d0d7824 */ /* 0x000fe200018e060d */
[C---:B------:R-:W-:Y:S02]  /*2770*/  LEA R14, P3, R74.reuse, R80, 0x1 ;  /* 0x000000504a0e7211 */ /* 0x040fe400078608ff */
[----:B------:R-:W-:Y:S02]  /*2780*/  F2FP.F16.F32.PACK_AB R12, RZ, R12 ;  /* 0x0000000cff0c723e */ /* 0x000fe400000000ff */
[----:B------:R-:W-:Y:S02]  /*2790*/  LEA.HI.X R15, R74, R81, R13, 0x1, P3 ;  /* 0x000000514a0f7211 */ /* 0x000fe400018f0c0d */
[----:B------:R-:W-:-:S05]  /*27a0*/  PRMT R21, R12, 0x7610, R21 ;  /* 0x000076100c157816 */ /* 0x000fca0000000015 */
[----:B------:R0:W-:Y:S04]  /*27b0*/  @P2 STG.E.U16 desc[UR36][R8.64+0x2], R21 ;  /* 0x0000021508002986 */ /* 0x0001e8000c101524 */
[----:B------:R-:W2:Y:S01]  /*27c0*/  @P0 LDG.E.LTC128B.U16 R24, desc[UR36][R14.64] ;  /* 0x000000240e180981 */ /* 0x000ea2000c1e1520 */
[----:B------:R-:W-:Y:S01]  /*27d0*/  IADD3 R20, P2, R10, R20, RZ ;  /* 0x000000140a147210 */ /* 0x000fe20007f5e0ff */
[----:B------:R-:W-:Y:S01]  /*27e0*/  BSSY B1, `(.L_x_36) ;  /* 0x0000011000017945 */ /* 0x000fe20003800000 */
[C---:B------:R-:W-:Y:S02]  /*27f0*/  SHF.L.U64.HI R13, R58.reuse, 0x1, R59 ;  /* 0x000000013a0d7819 */ /* 0x040fe4000001023b */
[----:B------:R-:W-:Y:S01]  /*2800*/  ISETP.GT.AND P1, PT, R3, 0x8, P1 ;  /* 0x000000080300780c */ /* 0x000fe20000f24270 */
[----:B0-----:R-:W-:Y:S01]  /*2810*/  IMAD.X R21, R11, 0x1, R77, P2 ;  /* 0x000000010b157824 */ /* 0x001fe200010e064d */
[----:B------:R-:W-:Y:S01]  /*2820*/  LEA R12, P2, R58, R8, 0x1 ;  /* 0x000000083a0c7211 */ /* 0x000fe200078408ff */
[----:B------:R-:W-:-:S04]  /*2830*/  IMAD.WIDE.U32 R20, R67, R76, R20 ;  /* 0x0000004c43147225 */ /* 0x000fc800078e0014 */
[----:B------:R-:W-:Y:S02]  /*2840*/  IMAD.X R13, R13, 0x1, R9, P2 ;  /* 0x000000010d0d7824 */ /* 0x000fe400010e0609 */
[----:B------:R-:W-:Y:S02]  /*2850*/  IMAD.IADD R11, R73, 0x1, R21 ;  /* 0x00000001490b7824 */ /* 0x000fe400078e0215 */
[----:B--2---:R-:W-:-:S05]  /*2860*/  HADD2.F32 R10, -RZ, R24.H0_H0 ;  /* 0x20000018ff0a7230 */ /* 0x004fca0000004100 */
[----:B------:R-:W-:Y:S01]  /*2870*/  FMUL R5, R10, R57 ;  /* 0x000000390a057220 */ /* 0x000fe20000400000 */
[----:B------:R-:W-:-:S03]  /*2880*/  LEA R10, P3, R20, R80, 0x1 ;  /* 0x00000050140a7211 */ /* 0x000fc600078608ff */
[----:B------:R-:W-:Y:S01]  /*2890*/  FFMA R5, R26, R56, R5 ;  /* 0x000000381a057223 */ /* 0x000fe20000000005 */
[----:B------:R-:W-:-:S04]  /*28a0*/  LEA.HI.X R11, R20, R81, R11, 0x1, P3 ;  /* 0x00000051140b7211 */ /* 0x000fc800018f0c0b */
[----:B------:R-:W-:-:S05]  /*28b0*/  F2FP.F16.F32.PACK_AB R5, RZ, R5 ;  /* 0x00000005ff05723e */ /* 0x000fca00000000ff */
[----:B------:R0:W-:Y:S01]  /*28c0*/  @P0 STG.E.U16 desc[UR36][R12.64], R5 ;  /* 0x000000050c000986 */ /* 0x0001e2000c101524 */
[----:B------:R-:W-:Y:S05]  /*28d0*/  @!P1 BRA `(.L_x_37) ;  /* 0x0000000000049947 */ /* 0x000fea0003800000 */
[----:B------:R2:W5:Y:S02]  /*28e0*/  LDG.E.LTC128B.U16 R24, desc[UR36][R10.64+0x2] ;  /* 0x000002240a187981 */ /* 0x000564000c1e1520 */
.L_x_37:
[----:B------:R-:W-:Y:S05]  /*28f0*/  BSYNC B1 ;  /* 0x0000000000017941 */ /* 0x000fea0003800000 */
.L_x_36:
[----:B-----5:R-:W-:Y:S01]  /*2900*/  HADD2.F32 R14, -RZ, R24.H0_H0 ;  /* 0x20000018ff0e7230 */ /* 0x020fe20000004100 */
[----:B------:R-:W-:Y:S01]  /*2910*/  ISETP.GT.AND P0, PT, R4, 0x8, PT ;  /* 0x000000080400780c */ /* 0x000fe20003f04270 */
[----:B------:R-:W-:Y:S03]  /*2920*/  BSSY B1, `(.L_x_38) ;  /* 0x0000008000017945 */ /* 0x000fe60003800000 */
[----:B------:R-:W-:Y:S01]  /*2930*/  FMUL R14, R14, R57 ;  /* 0x000000390e0e7220 */ /* 0x000fe20000400000 */
[----:B------:R-:W-:-:S03]  /*2940*/  ISETP.GT.AND P2, PT, R3, RZ, P0 ;  /* 0x000000ff0300720c */ /* 0x000fc60000744270 */
[----:B------:R-:W-:-:S05]  /*2950*/  FFMA R14, R27, R56, R14 ;  /* 0x000000381b0e7223 */ /* 0x000fca000000000e */
[----:B------:R-:W-:-:S05]  /*2960*/  F2FP.F16.F32.PACK_AB R14, RZ, R14 ;  /* 0x0000000eff0e723e */ /* 0x000fca00000000ff */
[----:B------:R3:W-:Y:S01]  /*2970*/  @P1 STG.E.U16 desc[UR36][R12.64+0x2], R14 ;  /* 0x0000020e0c001986 */ /* 0x0007e2000c101524 */
[----:B------:R-:W-:Y:S05]  /*2980*/  @!P2 BRA `(.L_x_39) ;  /* 0x000000000004a947 */ /* 0x000fea0003800000 */
[----:B------:R4:W5:Y:S02]  /*2990*/  LDG.E.LTC128B.U16 R24, desc[UR36][R6.64+0x10] ;  /* 0x0000102406187981 */ /* 0x000964000c1e1520 */
.L_x_39:
[----:B------:R-:W-:Y:S05]  /*29a0*/  BSYNC B1 ;  /* 0x0000000000017941 */ /* 0x000fea0003800000 */
.L_x_38:
[----:B---3-5:R-:W-:Y:S01]  /*29b0*/  HADD2.F32 R14, -RZ, R24.H0_H0 ;  /* 0x20000018ff0e7230 */ /* 0x028fe20000004100 */
[----:B------:R-:W-:Y:S01]  /*29c0*/  ISETP.GT.AND P1, PT, R4, 0x9, PT ;  /* 0x000000090400780c */ /* 0x000fe20003f24270 */
[----:B------:R-:W-:Y:S03]  /*29d0*/  BSSY B1, `(.L_x_40) ;  /* 0x0000008000017945 */ /* 0x000fe60003800000 */
[----:B0-----:R-:W-:Y:S01]  /*29e0*/  FMUL R5, R14, R57 ;  /* 0x000000390e057220 */ /* 0x001fe20000400000 */
[----:B------:R-:W-:-:S03]  /*29f0*/  ISETP.GT.AND P3, PT, R3, RZ, P1 ;  /* 0x000000ff0300720c */ /* 0x000fc60000f64270 */
[----:B------:R-:W-:-:S05]  /*2a00*/  FFMA R5, R28, R56, R5 ;  /* 0x000000381c057223 */ /* 0x000fca0000000005 */
[----:B------:R-:W-:-:S05]  /*2a10*/  F2FP.F16.F32.PACK_AB R5, RZ, R5 ;  /* 0x00000005ff05723e */ /* 0x000fca00000000ff */
[----:B------:R0:W-:Y:S01]  /*2a20*/  @P2 STG.E.U16 desc[UR36][R8.64+0x10], R5 ;  /* 0x0000100508002986 */ /* 0x0001e2000c101524 */
[----:B------:R-:W-:Y:S05]  /*2a30*/  @!P3 BRA `(.L_x_41) ;  /* 0x000000000004b947 */ /* 0x000fea0003800000 */
[----:B------:R3:W5:Y:S02]  /*2a40*/  LDG.E.LTC128B.U16 R24, desc[UR36][R6.64+0x12] ;  /* 0x0000122406187981 */ /* 0x000764000c1e1520 */
.L_x_41:
[----:B------:R-:W-:Y:S05]  /*2a50*/  BSYNC B1 ;  /* 0x0000000000017941 */ /* 0x000fea0003800000 */
.L_x_40:
[----:B-----5:R-:W-:Y:S01]  /*2a60*/  HADD2.F32 R14, -RZ, R24.H0_H0 ;  /* 0x20000018ff0e7230 */ /* 0x020fe20000004100 */
[----:B------:R-:W-:Y:S01]  /*2a70*/  ISETP.GT.AND P0, PT, R3, 0x8, P0 ;  /* 0x000000080300780c */ /* 0x000fe20000704270 */
[----:B------:R-:W-:Y:S03]  /*2a80*/  BSSY B1, `(.L_x_42) ;  /* 0x0000007000017945 */ /* 0x000fe60003800000 */
[----:B------:R-:W-:-:S04]  /*2a90*/  FMUL R14, R14, R57 ;  /* 0x000000390e0e7220 */ /* 0x000fc80000400000 */
[----:B------:R-:W-:-:S05]  /*2aa0*/  FFMA R14, R29, R56, R14 ;  /* 0x000000381d0e7223 */ /* 0x000fca000000000e */
[----:B------:R-:W-:-:S05]  /*2ab0*/  F2FP.F16.F32.PACK_AB R14, RZ, R14 ;  /* 0x0000000eff0e723e */ /* 0x000fca00000000ff */
[----:B------:R0:W-:Y:S01]  /*2ac0*/  @P3 STG.E.U16 desc[UR36][R8.64+0x12], R14 ;  /* 0x0000120e08003986 */ /* 0x0001e2000c101524 */
[----:B------:R-:W-:Y:S05]  /*2ad0*/  @!P0 BRA `(.L_x_43) ;  /* 0x0000000000048947 */ /* 0x000fea0003800000 */
[----:B------:R0:W5:Y:S02]  /*2ae0*/  LDG.E.LTC128B.U16 R24, desc[UR36][R10.64+0x10] ;  /* 0x000010240a187981 */ /* 0x000164000c1e1520 */
.L_x_43:
[----:B------:R-:W-:Y:S05]  /*2af0*/  BSYNC B1 ;  /* 0x0000000000017941 */ /* 0x000fea0003800000 */
.L_x_42:
[----:B0----5:R-:W-:Y:S01]  /*2b00*/  HADD2.F32 R14, -RZ, R24.H0_H0 ;  /* 0x20000018ff0e7230 */ /* 0x021fe20000004100 */
        /* <DEDUP_REMOVED lines=8> */
.L_x_45:
[----:B------:R-:W-:Y:S05]  /*2b90*/  BSYNC B1 ;  /* 0x0000000000017941 */ /* 0x000fea0003800000 */
.L_x_44:
        /* <DEDUP_REMOVED lines=10> */
.L_x_47:
[----:B------:R-:W-:Y:S05]  /*2c40*/  BSYNC B1 ;  /* 0x0000000000017941 */ /* 0x000fea0003800000 */
.L_x_46:
[----:B0----5:R-:W-:Y:S01]  /*2c50*/  HADD2.F32 R14, -RZ, R24.H0_H0 ;  /* 0x20000018ff0e7230 */ /* 0x021fe20000004100 */
        /* <DEDUP_REMOVED lines=9> */
.L_x_49:
[----:B------:R-:W-:Y:S05]  /*2cf0*/  BSYNC B1 ;  /* 0x0000000000017941 */ /* 0x000fea0003800000 */
.L_x_48:
        /* <DEDUP_REMOVED lines=9> */
.L_x_51:
[----:B------:R-:W-:Y:S05]  /*2d90*/  BSYNC B1 ;  /* 0x0000000000017941 */ /* 0x000fea0003800000 */
.L_x_50:
        /* <DEDUP_REMOVED lines=9> */
.L_x_53:
[----:B------:R-:W-:Y:S05]  /*2e30*/  BSYNC B1 ;  /* 0x0000000000017941 */ /* 0x000fea0003800000 */
.L_x_52:
        /* <DEDUP_REMOVED lines=10> */
.L_x_55:
[----:B------:R-:W-:Y:S05]  /*2ee0*/  BSYNC B1 ;  /* 0x0000000000017941 */ /* 0x000fea0003800000 */
.L_x_54:
        /* <DEDUP_REMOVED lines=10> */
.L_x_57:
[----:B------:R-:W-:Y:S05]  /*2f90*/  BSYNC B1 ;  /* 0x0000000000017941 */ /* 0x000fea0003800000 */
.L_x_56:
        /* <DEDUP_REMOVED lines=9> */
.L_x_59:
[----:B------:R-:W-:Y:S05]  /*3030*/  BSYNC B1 ;  /* 0x0000000000017941 */ /* 0x000fea0003800000 */
.L_x_58:
        /* <DEDUP_REMOVED lines=9> */
.L_x_61:
[----:B------:R-:W-:Y:S05]  /*30d0*/  BSYNC B1 ;  /* 0x0000000000017941 */ /* 0x000fea0003800000 */
.L_x_60:
        /* <DEDUP_REMOVED lines=10> */
.L_x_63:
[----:B------:R-:W-:Y:S05]  /*3180*/  BSYNC B1 ;  /* 0x0000000000017941 */ /* 0x000fea0003800000 */
.L_x_62:
        /* <DEDUP_REMOVED lines=10> */
.L_x_65:
[----:B------:R-:W-:Y:S05]  /*3230*/  BSYNC B1 ;  /* 0x0000000000017941 */ /* 0x000fea0003800000 */
.L_x_64:
        /* <DEDUP_REMOVED lines=9> */
.L_x_67:
[----:B------:R-:W-:Y:S05]  /*32d0*/  BSYNC B1 ;  /* 0x0000000000017941 */ /* 0x000fea0003800000 */
.L_x_66:
        /* <DEDUP_REMOVED lines=9> */
.L_x_69:
[----:B------:R-:W-:Y:S05]  /*3370*/  BSYNC B1 ;  /* 0x0000000000017941 */ /* 0x000fea0003800000 */
.L_x_68:
        /* <DEDUP_REMOVED lines=10> */
.L_x_71:
[----:B------:R-:W-:Y:S05]  /*3420*/  BSYNC B1 ;  /* 0x0000000000017941 */ /* 0x000fea0003800000 */
.L_x_70:
        /* <DEDUP_REMOVED lines=10> */
.L_x_73:
[----:B------:R-:W-:Y:S05]  /*34d0*/  BSYNC B1 ;  /* 0x0000000000017941 */ /* 0x000fea0003800000 */
.L_x_72:
        /* <DEDUP_REMOVED lines=9> */
.L_x_75:
[----:B------:R-:W-:Y:S05]  /*3570*/  BSYNC B1 ;  /* 0x0000000000017941 */ /* 0x000fea0003800000 */
.L_x_74:
        /* <DEDUP_REMOVED lines=9> */
.L_x_77:
[----:B------:R-:W-:Y:S05]  /*3610*/  BSYNC B1 ;  /* 0x0000000000017941 */ /* 0x000fea0003800000 */
.L_x_76:
        /* <DEDUP_REMOVED lines=10> */
.L_x_79:
[----:B------:R-:W-:Y:S05]  /*36c0*/  BSYNC B1 ;  /* 0x0000000000017941 */ /* 0x000fea0003800000 */
.L_x_78:
        /* <DEDUP_REMOVED lines=10> */
.L_x_81:
[----:B------:R-:W-:Y:S05]  /*3770*/  BSYNC B1 ;  /* 0x0000000000017941 */ /* 0x000fea0003800000 */
.L_x_80:
        /* <DEDUP_REMOVED lines=9> */
.L_x_83:
[----:B------:R-:W-:Y:S05]  /*3810*/  BSYNC B1 ;  /* 0x0000000000017941 */ /* 0x000fea0003800000 */
.L_x_82:
        /* <DEDUP_REMOVED lines=9> */
.L_x_85:
[----:B------:R-:W-:Y:S05]  /*38b0*/  BSYNC B1 ;  /* 0x0000000000017941 */ /* 0x000fea0003800000 */
.L_x_84:
        /* <DEDUP_REMOVED lines=10> */
.L_x_87:
[----:B------:R-:W-:Y:S05]  /*3960*/  BSYNC B1 ;  /* 0x0000000000017941 */ /* 0x000fea0003800000 */
.L_x_86:
[----:B0----5:R-:W-:Y:S01]  /*3970*/  HADD2.F32 R14, -RZ, R24.H0_H0 ;  /* 0x20000018ff0e7230 */ /* 0x021fe20000004100 */
[----:B------:R-:W-:Y:S01]  /*3980*/  ISETP.GT.AND P1, PT, R4, 0x39, PT ;  /* 0x000000390400780c */ /* 0x000fe20003f24270 */
[----:B------:R-:W-:Y:S01]  /*3990*/  @P2 IMAD.MOV.U32 R4, RZ, RZ, R8 ;  /* 0x000000ffff042224 */ /* 0x000fe200078e0008 */
[----:B------:R-:W-:Y:S02]  /*39a0*/  BSSY B1, `(.L_x_88) ;  /* 0x000000a000017945 */ /* 0x000fe40003800000 */
[----:B------:R-:W-:Y:S01]  /*39b0*/  FMUL R5, R14, R57 ;  /* 0x000000390e057220 */ /* 0x000fe20000400000 */
[----:B------:R-:W-:-:S03]  /*39c0*/  ISETP.GT.AND P3, PT, R3, RZ, P1 ;  /* 0x000000ff0300720c */ /* 0x000fc60000f64270 */
[----:B------:R-:W-:-:S05]  /*39d0*/  FFMA R5, R52, R56, R5 ;  /* 0x0000003834057223 */ /* 0x000fca0000000005 */
[----:B------:R-:W-:-:S04]  /*39e0*/  F2FP.F16.F32.PACK_AB R5, RZ, R5 ;  /* 0x00000005ff05723e */ /* 0x000fc800000000ff */
[----:B------:R-:W-:Y:S01]  /*39f0*/  PRMT R14, R5, 0x7610, R14 ;  /* 0x00007610050e7816 */ /* 0x000fe2000000000e */
[----:B------:R-:W-:-:S05]  /*3a00*/  @P2 IMAD.MOV.U32 R5, RZ, RZ, R9 ;  /* 0x000000ffff052224 */ /* 0x000fca00078e0009 */
[----:B------:R0:W-:Y:S01]  /*3a10*/  @P2 STG.E.U16 desc[UR36][R4.64+0x70], R14 ;  /* 0x0000700e04002986 */ /* 0x0001e2000c101524 */
[----:B------:R-:W-:Y:S05]  /*3a20*/  @!P3 BRA `(.L_x_89) ;  /* 0x000000000004b947 */ /* 0x000fea0003800000 */
[----:B------:R0:W5:Y:S02]  /*3a30*/  LDG.E.LTC128B.U16 R24, desc[UR36][R6.64+0x72] ;  /* 0x0000722406187981 */ /* 0x000164000c1e1520 */
.L_x_89:
[----:B------:R-:W-:Y:S05]  /*3a40*/  BSYNC B1 ;  /* 0x0000000000017941 */ /* 0x000fea0003800000 */
.L_x_88:
        /* <DEDUP_REMOVED lines=9> */
.L_x_91:
[----:B------:R-:W-:Y:S05]  /*3ae0*/  BSYNC B1 ;  /* 0x0000000000017941 */ /* 0x000fea0003800000 */
.L_x_90:
[----:B0----5:R-:W-:Y:S01]  /*3af0*/  HADD2.F32 R4, -RZ, R24.H0_H0 ;  /* 0x20000018ff047230 */ /* 0x021fe20000004100 */
[----:B------:R-:W-:Y:S01]  /*3b00*/  ISETP.GT.AND P1, PT, R3, 0x8, P1 ;  /* 0x000000080300780c */ /* 0x000fe20000f24270 */
[----:B------:R-:W-:Y:S03]  /*3b10*/  BSSY B1, `(.L_x_92) ;  /* 0x000000a000017945 */ /* 0x000fe60003800000 */
[----:B------:R-:W-:Y:S01]  /*3b20*/  FMUL R5, R4, R57 ;  /* 0x0000003904057220 */ /* 0x000fe20000400000 */
[----:B------:R-:W-:-:S03]  /*3b30*/  @P0 IMAD.MOV.U32 R4, RZ, RZ, R12 ;  /* 0x000000ffff040224 */ /* 0x000fc600078e000c */
[----:B------:R-:W-:-:S05]  /*3b40*/  FFMA R5, R54, R56, R5 ;  /* 0x0000003836057223 */ /* 0x000fca0000000005 */
[----:B------:R-:W-:-:S04]  /*3b50*/  F2FP.F16.F32.PACK_AB R5, RZ, R5 ;  /* 0x00000005ff05723e */ /* 0x000fc800000000ff */
[----:B-1-34-:R-:W-:Y:S01]  /*3b60*/  PRMT R6, R5, 0x7610, R6 ;  /* 0x0000761005067816 */ /* 0x01afe20000000006 */
[----:B------:R-:W-:-:S05]  /*3b70*/  @P0 IMAD.MOV.U32 R5, RZ, RZ, R13 ;  /* 0x000000ffff050224 */ /* 0x000fca00078e000d */
[----:B------:R0:W-:Y:S01]  /*3b80*/  @P0 STG.E.U16 desc[UR36][R4.64+0x70], R6 ;  /* 0x0000700604000986 */ /* 0x0001e2000c101524 */
[----:B------:R-:W-:Y:S05]  /*3b90*/  @!P1 BRA `(.L_x_93) ;  /* 0x0000000000049947 */ /* 0x000fea0003800000 */
[----:B------:R1:W5:Y:S02]  /*3ba0*/  LDG.E.LTC128B.U16 R24, desc[UR36][R10.64+0x72] ;  /* 0x000072240a187981 */ /* 0x000364000c1e1520 */
.L_x_93:
[----:B------:R-:W-:Y:S05]  /*3bb0*/  BSYNC B1 ;  /* 0x0000000000017941 */ /* 0x000fea0003800000 */
.L_x_92:
[----:B------:R-:W-:Y:S05]  /*3bc0*/  @!P1 BRA `(.L_x_94) ;  /* 0x0000000800909947 */ /* 0x000fea0003800000 */
[----:B-----5:R-:W-:-:S05]  /*3bd0*/  HADD2.F32 R24, -RZ, R24.H0_H0 ;  /* 0x20000018ff187230 */ /* 0x020fca0000004100 */
[----:B------:R-:W-:-:S04]  /*3be0*/  FMUL R24, R24, R57 ;  /* 0x0000003918187220 */ /* 0x000fc80000400000 */
[----:B------:R-:W-:-:S05]  /*3bf0*/  FFMA R24, R55, R56, R24 ;  /* 0x0000003837187223 */ /* 0x000fca0000000018 */
[----:B------:R-:W-:-:S05]  /*3c00*/  F2FP.F16.F32.PACK_AB R24, RZ, R24 ;  /* 0x00000018ff18723e */ /* 0x000fca00000000ff */
[----:B------:R3:W-:Y:S01]  /*3c10*/  STG.E.U16 desc[UR36][R12.64+0x72], R24 ;  /* 0x000072180c007986 */ /* 0x0007e2000c101524 */
[----:B------:R-:W-:Y:S05]  /*3c20*/  BRA `(.L_x_94) ;  /* 0x0000000800787947 */ /* 0x000fea0003800000 */
.L_x_33:
[----:B------:R-:W-:Y:S01]  /*3c30*/  ISETP.GT.AND P2, PT, R4, 0x1, PT ;  /* 0x000000010400780c */ /* 0x000fe20003f44270 */
[----:B------:R-:W-:Y:S01]  /*3c40*/  ULDC.64 UR4, c[0x0][0x5c0] ;  /* 0x0001700000047ab9 */ /* 0x000fe20000000a00 */
[-C--:B------:R-:W-:Y:S01]  /*3c50*/  FMUL R24, R24, R56.reuse ;  /* 0x0000003818187220 */ /* 0x080fe20000400000 */
[-C--:B------:R-:W-:Y:S01]  /*3c60*/  FMUL R25, R25, R56.reuse ;  /* 0x0000003819197220 */ /* 0x080fe20000400000 */
[----:B------:R-:W-:Y:S01]  /*3c70*/  ISETP.GT.AND P1, PT, R3, RZ, P2 ;  /* 0x000000ff0300720c */ /* 0x000fe20001724270 */
[-C--:B------:R-:W-:Y:S01]  /*3c80*/  FMUL R26, R26, R56.reuse ;  /* 0x000000381a1a7220 */ /* 0x080fe20000400000 */
[----:B------:R-:W-:Y:S01]  /*3c90*/  LEA R6, P4, R72, UR4, 0x1 ;  /* 0x0000000448067c11 */ /* 0x000fe2000f8808ff */
[----:B------:R-:W-:Y:S01]  /*3ca0*/  FMUL R27, R27, R56 ;  /* 0x000000381b1b7220 */ /* 0x000fe20000400000 */
[----:B------:R-:W-:Y:S01]  /*3cb0*/  F2FP.F16.F32.PACK_AB R24, RZ, R24 ;  /* 0x00000018ff18723e */ /* 0x000fe200000000ff */
[-C--:B------:R-:W-:Y:S01]  /*3cc0*/  FMUL R28, R28, R56.reuse ;  /* 0x000000381c1c7220 */ /* 0x080fe20000400000 */
[----:B------:R-:W-:Y:S01]  /*3cd0*/  LEA.HI.X R7, R72, UR5, R83, 0x1, P4 ;  /* 0x0000000548077c11 */ /* 0x000fe2000a0f0c53 */
[-C--:B------:R-:W-:Y:S01]  /*3ce0*/  FMUL R29, R29, R56.reuse ;  /* 0x000000381d1d7220 */ /* 0x080fe20000400000 */
[----:B------:R-:W-:Y:S01]  /*3cf0*/  F2FP.F16.F32.PACK_AB R25, RZ, R25 ;  /* 0x00000019ff19723e */ /* 0x000fe200000000ff */
[-C--:B------:R-:W-:Y:S01]  /*3d00*/  FMUL R30, R30, R56.reuse ;  /* 0x000000381e1e7220 */ /* 0x080fe20000400000 */
[----:B------:R-:W-:Y:S01]  /*3d10*/  ISETP.GT.AND P2, PT, R3, 0x8, P2 ;  /* 0x000000080300780c */ /* 0x000fe20001744270 */
[----:B------:R-:W-:Y:S01]  /*3d20*/  @P3 STG.E.U16 desc[UR36][R6.64], R24 ;  /* 0x0000001806003986 */ /* 0x000fe2000c101524 */
[C---:B------:R-:W-:Y:S01]  /*3d30*/  SHF.L.U64.HI R5, R58.reuse, 0x1, R59 ;  /* 0x000000013a057819 */ /* 0x040fe2000001023b */
[----:B------:R-:W-:Y:S01]  /*3d40*/  FMUL R31, R31, R56 ;  /* 0x000000381f1f7220 */ /* 0x000fe20000400000 */
[----:B------:R-:W-:Y:S01]  /*3d50*/  LEA R8, P3, R58, R6, 0x1 ;  /* 0x000000063a087211 */ /* 0x000fe200078608ff */
[----:B------:R-:W-:Y:S01]  /*3d60*/  @P1 STG.E.U16 desc[UR36][R6.64+0x2], R25 ;  /* 0x0000021906001986 */ /* 0x000fe2000c101524 */
[----:B------:R-:W-:Y:S01]  /*3d70*/  ISETP.GT.AND P1, PT, R3, 0x8, P0 ;  /* 0x000000080300780c */ /* 0x000fe20000724270 */
[----:B------:R-:W-:Y:S01]  /*3d80*/  FMUL R32, R32, R56 ;  /* 0x0000003820207220 */ /* 0x000fe20000400000 */
[----:B------:R-:W-:Y:S01]  /*3d90*/  F2FP.F16.F32.PACK_AB R26, RZ, R26 ;  /* 0x0000001aff1a723e */ /* 0x000fe200000000ff */
[----:B------:R-:W-:Y:S01]  /*3da0*/  IMAD.X R9, R5, 0x1, R7, P3 ;  /* 0x0000000105097824 */ /* 0x000fe200018e0607 */
[----:B------:R-:W-:Y:S01]  /*3db0*/  F2FP.F16.F32.PACK_AB R27, RZ, R27 ;  /* 0x0000001bff1b723e */ /* 0x000fe200000000ff */
[-C--:B------:R-:W-:Y:S01]  /*3dc0*/  FMUL R33, R33, R56.reuse ;  /* 0x0000003821217220 */ /* 0x080fe20000400000 */
[----:B------:R-:W-:Y:S01]  /*3dd0*/  ISETP.GT.AND P0, PT, R4, 0x8, PT ;  /* 0x000000080400780c */ /* 0x000fe20003f04270 */
[----:B------:R-:W-:Y:S01]  /*3de0*/  FMUL R34, R34, R56 ;  /* 0x0000003822227220 */ /* 0x000fe20000400000 */
[----:B------:R-:W-:Y:S01]  /*3df0*/  F2FP.F16.F32.PACK_AB R28, RZ, R28 ;  /* 0x0000001cff1c723e */ /* 0x000fe200000000ff */
[-C--:B------:R-:W-:Y:S01]  /*3e00*/  FMUL R35, R35, R56.reuse ;  /* 0x0000003823237220 */ /* 0x080fe20000400000 */
[C---:B------:R-:W-:Y:S01]  /*3e10*/  ISETP.GT.AND P4, PT, R3.reuse, RZ, P0 ;  /* 0x000000ff0300720c */ /* 0x040fe20000784270 */
[-C--:B------:R-:W-:Y:S01]  /*3e20*/  FMUL R36, R36, R56.reuse ;  /* 0x0000003824247220 */ /* 0x080fe20000400000 */
[----:B------:R-:W-:Y:S01]  /*3e30*/  F2FP.F16.F32.PACK_AB R29, RZ, R29 ;  /* 0x0000001dff1d723e */ /* 0x000fe200000000ff */
[----:B------:R-:W-:Y:S01]  /*3e40*/  @P1 STG.E.U16 desc[UR36][R8.64], R26 ;  /* 0x0000001a08001986 */ /* 0x000fe2000c101524 */
[----:B------:R-:W-:Y:S01]  /*3e50*/  ISETP.GT.AND P1, PT, R3, 0x8, P0 ;  /* 0x000000080300780c */ /* 0x000fe20000724270 */
[-C--:B------:R-:W-:Y:S01]  /*3e60*/  FMUL R37, R37, R56.reuse ;  /* 0x0000003825257220 */ /* 0x080fe20000400000 */
[C---:B------:R-:W-:Y:S01]  /*3e70*/  ISETP.GT.AND P0, PT, R4.reuse, 0x10, PT ;  /* 0x000000100400780c */ /* 0x040fe20003f04270 */
[----:B------:R-:W-:Y:S01]  /*3e80*/  @P2 STG.E.U16 desc[UR36][R8.64+0x2], R27 ;  /* 0x0000021b08002986 */ /* 0x000fe2000c101524 */
[----:B------:R-:W-:Y:S01]  /*3e90*/  ISETP.GT.AND P2, PT, R4, 0x9, PT ;  /* 0x000000090400780c */ /* 0x000fe20003f44270 */
[----:B------:R-:W-:Y:S01]  /*3ea0*/  FMUL R38, R38, R56 ;  /* 0x0000003826267220 */ /* 0x000fe20000400000 */
[----:B------:R-:W-:Y:S01]  /*3eb0*/  F2FP.F16.F32.PACK_AB R30, RZ, R30 ;  /* 0x0000001eff1e723e */ /* 0x000fe200000000ff */
[-C--:B------:R-:W-:Y:S01]  /*3ec0*/  FMUL R39, R39, R56.reuse ;  /* 0x0000003827277220 */ /* 0x080fe20000400000 */
[C---:B------:R-:W-:Y:S01]  /*3ed0*/  ISETP.GT.AND P3, PT, R3.reuse, RZ, P2 ;  /* 0x000000ff0300720c */ /* 0x040fe20001764270 */
[----:B------:R-:W-:Y:S01]  /*3ee0*/  @P4 STG.E.U16 desc[UR36][R6.64+0x10], R28 ;  /* 0x0000101c06004986 */ /* 0x000fe2000c101524 */
[----:B------:R-:W-:Y:S01]  /*3ef0*/  ISETP.GT.AND P2, PT, R3, 0x8, P2 ;  /* 0x000000080300780c */ /* 0x000fe20001744270 */
[-C--:B------:R-:W-:Y:S01]  /*3f00*/  FMUL R40, R40, R56.reuse ;  /* 0x0000003828287220 */ /* 0x080fe20000400000 */
[----:B------:R-:W-:Y:S01]  /*3f10*/  F2FP.F16.F32.PACK_AB R31, RZ, R31 ;  /* 0x0000001fff1f723e */ /* 0x000fe200000000ff */
[-C--:B------:R-:W-:Y:S01]  /*3f20*/  FMUL R41, R41, R56.reuse ;  /* 0x0000003829297220 */ /* 0x080fe20000400000 */
[----:B------:R-:W-:Y:S01]  /*3f30*/  ISETP.GT.AND P4, PT, R3, RZ, P0 ;  /* 0x000000ff0300720c */ /* 0x000fe20000784270 */
[----:B------:R-:W-:Y:S01]  /*3f40*/  FMUL R42, R42, R56 ;  /* 0x000000382a2a7220 */ /* 0x000fe20000400000 */
[----:B------:R-:W-:Y:S01]  /*3f50*/  F2FP.F16.F32.PACK_AB R32, RZ, R32 ;  /* 0x00000020ff20723e */ /* 0x000fe200000000ff */
[-C--:B------:R-:W-:Y:S01]  /*3f60*/  FMUL R43, R43, R56.reuse ;  /* 0x000000382b2b7220 */ /* 0x080fe20000400000 */
[----:B------:R-:W-:Y:S01]  /*3f70*/  F2FP.F16.F32.PACK_AB R33, RZ, R33 ;  /* 0x00000021ff21723e */ /* 0x000fe200000000ff */
[----:B------:R-:W-:Y:S01]  /*3f80*/  FMUL R44, R44, R56 ;  /* 0x000000382c2c7220 */ /* 0x000fe20000400000 */
[----:B------:R-:W-:Y:S01]  /*3f90*/  F2FP.F16.F32.PACK_AB R34, RZ, R34 ;  /* 0x00000022ff22723e */ /* 0x000fe200000000ff */
[----:B------:R-:W-:Y:S01]  /*3fa0*/  @P3 STG.E.U16 desc[UR36][R6.64+0x12], R29 ;  /* 0x0000121d06003986 */ /* 0x000fe2000c101524 */
[----:B------:R-:W-:Y:S01]  /*3fb0*/  ISETP.GT.AND P3, PT, R4, 0x11, PT ;  /* 0x000000110400780c */ /* 0x000fe20003f64270 */
[-C--:B------:R-:W-:Y:S01]  /*3fc0*/  FMUL R45, R45, R56.reuse ;  /* 0x000000382d2d7220 */ /* 0x080fe20000400000 */
[----:B------:R-:W-:Y:S01]  /*3fd0*/  F2FP.F16.F32.PACK_AB R35, RZ, R35 ;  /* 0x00000023ff23723e */ /* 0x000fe200000000ff */
[----:B------:R-:W-:Y:S01]  /*3fe0*/  @P1 STG.E.U16 desc[UR36][R8.64+0x10], R30 ;  /* 0x0000101e08001986 */ /* 0x000fe2000c101524 */
[C---:B------:R-:W-:Y:S01]  /*3ff0*/  ISETP.GT.AND P1, PT, R3.reuse, 0x8, P0 ;  /* 0x000000080300780c */ /* 0x040fe20000724270 */
[-C--:B------:R-:W-:Y:S01]  /*4000*/  FMUL R46, R46, R56.reuse ;  /* 0x000000382e2e7220 */ /* 0x080fe20000400000 */
[----:B------:R-:W-:Y:S01]  /*4010*/  ISETP.GT.AND P0, PT, R4, 0x18, PT ;  /* 0x000000180400780c */ /* 0x000fe20003f04270 */
[----:B------:R-:W-:Y:S01]  /*4020*/  @P2 STG.E.U16 desc[UR36][R8.64+0x12], R31 ;  /* 0x0000121f08002986 */ /* 0x000fe2000c101524 */
[----:B------:R-:W-:Y:S01]  /*4030*/  ISETP.GT.AND P2, PT, R3, RZ, P3 ;  /* 0x000000ff0300720c */ /* 0x000fe20001f44270 */
[-C--:B------:R-:W-:Y:S01]  /*4040*/  FMUL R47, R47, R56.reuse ;  /* 0x000000382f2f7220 */ /* 0x080fe20000400000 */
[C---:B------:R-:W-:Y:S01]  /*4050*/  ISETP.GT.AND P3, PT, R3.reuse, 0x8, P3 ;  /* 0x000000080300780c */ /* 0x040fe20001f64270 */
[----:B------:R-:W-:Y:S01]  /*4060*/  @P4 STG.E.U16 desc[UR36][R6.64+0x20], R32 ;  /* 0x0000202006004986 */ /* 0x000fe2000c101524 */
[----:B------:R-:W-:Y:S01]  /*4070*/  ISETP.GT.AND P4, PT, R3, RZ, P0 ;  /* 0x000000ff0300720c */ /* 0x000fe20000784270 */
[----:B------:R-:W-:Y:S01]  /*4080*/  FMUL R48, R48, R56 ;  /* 0x0000003830307220 */ /* 0x000fe20000400000 */
[----:B------:R-:W-:Y:S01]  /*4090*/  F2FP.F16.F32.PACK_AB R36, RZ, R36 ;  /* 0x00000024ff24723e */ /* 0x000fe200000000ff */
[-C--:B------:R-:W-:Y:S01]  /*40a0*/  FMUL R49, R49, R56.reuse ;  /* 0x0000003831317220 */ /* 0x080fe20000400000 */
[----:B------:R-:W-:Y:S01]  /*40b0*/  F2FP.F16.F32.PACK_AB R37, RZ, R37 ;  /* 0x00000025ff25723e */ /* 0x000fe200000000ff */
[----:B------:R-:W-:Y:S01]  /*40c0*/  FMUL R50, R50, R56 ;  /* 0x0000003832327220 */ /* 0x000fe20000400000 */
[----:B------:R-:W-:Y:S01]  /*40d0*/  F2FP.F16.F32.PACK_AB R38, RZ, R38 ;  /* 0x00000026ff26723e */ /* 0x000fe200000000ff */
[----:B------:R-:W-:Y:S01]  /*40e0*/  FMUL R51, R51, R56 ;  /* 0x0000003833337220 */ /* 0x000fe20000400000 */
[----:B------:R-:W-:Y:S01]  /*40f0*/  F2FP.F16.F32.PACK_AB R39, RZ, R39 ;  /* 0x00000027ff27723e */ /* 0x000fe200000000ff */
[----:B------:R-:W-:Y:S01]  /*4100*/  @P2 STG.E.U16 desc[UR36][R6.64+0x22], R33 ;  /* 0x0000222106002986 */ /* 0x000fe2000c101524 */
[----:B------:R-:W-:Y:S01]  /*4110*/  F2FP.F16.F32.PACK_AB R40, RZ, R40 ;  /* 0x00000028ff28723e */ /* 0x000fe200000000ff */
        /* <DEDUP_REMOVED lines=10> */
[----:B------:R-:W-:Y:S01]  /*41c0*/  @P4 STG.E.U16 desc[UR36][R6.64+0x30], R36 ;  /* 0x0000302406004986 */ /* 0x000fe2000c101524 */
[----:B------:R-:W-:Y:S01]  /*41d0*/  ISETP.GT.AND P2, PT, R3, RZ, P3 ;  /* 0x000000ff0300720c */ /* 0x000fe20001f44270 */
[----:B------:R-:W-:Y:S01]  /*41e0*/  FMUL R55, R55, R56 ;  /* 0x0000003837377220 */ /* 0x000fe20000400000 */
[----:B------:R-:W-:-:S02]  /*41f0*/  ISETP.GT.AND P4, PT, R3, 0x8, P3 ;  /* 0x000000080300780c */ /* 0x000fc40001f84270 */
[C---:B------:R-:W-:Y:S02]  /*4200*/  ISETP.GT.AND P3, PT, R3.reuse, RZ, P0 ;  /* 0x000000ff0300720c */ /* 0x040fe40000764270 */
[----:B------:R-:W-:Y:S02]  /*4210*/  ISETP.GT.AND P0, PT, R3, 0x8, P0 ;  /* 0x000000080300780c */ /* 0x000fe40000704270 */
[----:B------:R-:W-:Y:S02]  /*4220*/  F2FP.F16.F32.PACK_AB R43, RZ, R43 ;  /* 0x0000002bff2b723e */ /* 0x000fe400000000ff */
[----:B------:R-:W-:Y:S02]  /*4230*/  F2FP.F16.F32.PACK_AB R44, RZ, R44 ;  /* 0x0000002cff2c723e */ /* 0x000fe400000000ff */
[----:B------:R-:W-:Y:S01]  /*4240*/  F2FP.F16.F32.PACK_AB R45, RZ, R45 ;  /* 0x0000002dff2d723e */ /* 0x000fe200000000ff */
[----:B------:R-:W-:Y:S01]  /*4250*/  @P2 STG.E.U16 desc[UR36][R6.64+0x32], R37 ;  /* 0x0000322506002986 */ /* 0x000fe2000c101524 */
[----:B------:R-:W-:-:S02]  /*4260*/  F2FP.F16.F32.PACK_AB R46, RZ, R46 ;  /* 0x0000002eff2e723e */ /* 0x000fc400000000ff */
[----:B------:R-:W-:Y:S01]  /*4270*/  F2FP.F16.F32.PACK_AB R47, RZ, R47 ;  /* 0x0000002fff2f723e */ /* 0x000fe200000000ff */
[----:B------:R-:W-:Y:S01]  /*4280*/  @P1 STG.E.U16 desc[UR36][R8.64+0x30], R38 ;  /* 0x0000302608001986 */ /* 0x000fe2000c101524 */
[C---:B------:R-:W-:Y:S02]  /*4290*/  ISETP.GT.AND P1, PT, R4.reuse, 0x28, PT ;  /* 0x000000280400780c */ /* 0x040fe40003f24270 */
[----:B------:R-:W-:Y:S01]  /*42a0*/  F2FP.F16.F32.PACK_AB R48, RZ, R48 ;  /* 0x00000030ff30723e */ /* 0x000fe200000000ff */
[----:B------:R-:W-:Y:S01]  /*42b0*/  @P4 STG.E.U16 desc[UR36][R8.64+0x32], R39 ;  /* 0x0000322708004986 */ /* 0x000fe2000c101524 */
[----:B------:R-:W-:Y:S02]  /*42c0*/  ISETP.GT.AND P4, PT, R4, 0x21, PT ;  /* 0x000000210400780c */ /* 0x000fe40003f84270 */
[----:B------:R-:W-:Y:S01]  /*42d0*/  F2FP.F16.F32.PACK_AB R49, RZ, R49 ;  /* 0x00000031ff31723e */ /* 0x000fe200000000ff */
[----:B------:R-:W-:Y:S01]  /*42e0*/  @P3 STG.E.U16 desc[UR36][R6.64+0x40], R40 ;  /* 0x0000402806003986 */ /* 0x000fe2000c101524 */
[----:B------:R-:W-:-:S02]  /*42f0*/  ISETP.GT.AND P2, PT, R3, RZ, P4 ;  /* 0x000000ff0300720c */ /* 0x000fc40002744270 */
[C---:B------:R-:W-:Y:S02]  /*4300*/  ISETP.GT.AND P4, PT, R3.reuse, 0x8, P4 ;  /* 0x000000080300780c */ /* 0x040fe40002784270 */
        /* <DEDUP_REMOVED lines=12> */
[C---:B------:R-:W-:Y:S02]  /*43d0*/  ISETP.GT.AND P2, PT, R3.reuse, RZ, P0 ;  /* 0x000000ff0300720c */ /* 0x040fe40000744270 */
[----:B------:R-:W-:Y:S01]  /*43e0*/  ISETP.GT.AND P0, PT, R3, 0x8, P0 ;  /* 0x000000080300780c */ /* 0x000fe20000704270 */
[----:B------:R-:W-:Y:S01]  /*43f0*/  @P3 STG.E.U16 desc[UR36][R6.64+0x50], R44 ;  /* 0x0000502c06003986 */ /* 0x000fe2000c101524 */
[----:B------:R-:W-:-:S04]  /*4400*/  ISETP.GT.AND P3, PT, R4, 0x30, PT ;  /* 0x000000300400780c */ /* 0x000fc80003f64270 */
[C---:B------:R-:W-:Y:S02]  /*4410*/  ISETP.GT.AND P4, PT, R3.reuse, RZ, P3 ;  /* 0x000000ff0300720c */ /* 0x040fe40001f84270 */
[----:B------:R-:W-:-:S03]  /*4420*/  ISETP.GT.AND P3, PT, R3, 0x8, P3 ;  /* 0x000000080300780c */ /* 0x000fc60001f64270 */
[----:B------:R-:W-:Y:S01]  /*4430*/  @P2 STG.E.U16 desc[UR36][R6.64+0x52], R45 ;  /* 0x0000522d06002986 */ /* 0x000fe2000c101524 */
[----:B------:R-:W-:-:S03]  /*4440*/  ISETP.GT.AND P2, PT, R4, 0x39, PT ;  /* 0x000000390400780c */ /* 0x000fc60003f44270 */
[----:B------:R-:W-:Y:S01]  /*4450*/  @P1 STG.E.U16 desc[UR36][R8.64+0x50], R46 ;  /* 0x0000502e08001986 */ /* 0x000fe2000c101524 */
[----:B------:R-:W-:-:S03]  /*4460*/  ISETP.GT.AND P1, PT, R4, 0x38, PT ;  /* 0x000000380400780c */ /* 0x000fc60003f24270 */
[----:B------:R-:W-:Y:S01]  /*4470*/  @P0 STG.E.U16 desc[UR36][R8.64+0x52], R47 ;  /* 0x0000522f08000986 */ /* 0x000fe2000c101524 */
[----:B------:R-:W-:-:S03]  /*4480*/  ISETP.GT.AND P0, PT, R4, 0x31, PT ;  /* 0x000000310400780c */ /* 0x000fc60003f04270 */
[----:B------:R-:W-:Y:S01]  /*4490*/  @P4 STG.E.U16 desc[UR36][R6.64+0x60], R48 ;  /* 0x0000603006004986 */ /* 0x000fe2000c101524 */
[C---:B------:R-:W-:Y:S02]  /*44a0*/  ISETP.GT.AND P4, PT, R3.reuse, RZ, P0 ;  /* 0x000000ff0300720c */ /* 0x040fe40000784270 */
[----:B------:R-:W-:-:S11]  /*44b0*/  ISETP.GT.AND P0, PT, R3, 0x8, P0 ;  /* 0x000000080300780c */ /* 0x000fd60000704270 */
[----:B------:R-:W-:Y:S02]  /*44c0*/  @P4 IMAD.MOV.U32 R4, RZ, RZ, R6 ;  /* 0x000000ffff044224 */ /* 0x000fe400078e0006 */
[----:B------:R-:W-:-:S05]  /*44d0*/  @P4 IMAD.MOV.U32 R5, RZ, RZ, R7 ;  /* 0x000000ffff054224 */ /* 0x000fca00078e0007 */
[----:B------:R0:W-:Y:S01]  /*44e0*/  @P4 STG.E.U16 desc[UR36][R4.64+0x62], R49 ;  /* 0x0000623104004986 */ /* 0x0001e2000c101524 */
[C---:B------:R-:W-:Y:S02]  /*44f0*/  ISETP.GT.AND P4, PT, R3.reuse, RZ, P2 ;  /* 0x000000ff0300720c */ /* 0x040fe40001784270 */
[----:B------:R-:W-:Y:S01]  /*4500*/  ISETP.GT.AND P2, PT, R3, 0x8, P2 ;  /* 0x000000080300780c */ /* 0x000fe20001744270 */
[----:B0-----:R-:W-:Y:S02]  /*4510*/  @P3 IMAD.MOV.U32 R4, RZ, RZ, R8 ;  /* 0x000000ffff043224 */ /* 0x001fe400078e0008 */
[----:B------:R-:W-:-:S05]  /*4520*/  @P3 IMAD.MOV.U32 R5, RZ, RZ, R9 ;  /* 0x000000ffff053224 */ /* 0x000fca00078e0009 */
[----:B------:R0:W-:Y:S01]  /*4530*/  @P3 STG.E.U16 desc[UR36][R4.64+0x60], R50 ;  /* 0x0000603204003986 */ /* 0x0001e2000c101524 */
[C---:B------:R-:W-:Y:S02]  /*4540*/  ISETP.GT.AND P3, PT, R3.reuse, RZ, P1 ;  /* 0x000000ff0300720c */ /* 0x040fe40000f64270 */
[----:B------:R-:W-:Y:S01]  /*4550*/  ISETP.GT.AND P1, PT, R3, 0x8, P1 ;  /* 0x000000080300780c */ /* 0x000fe20000f24270 */
[----:B0-----:R-:W-:Y:S02]  /*4560*/  @P0 IMAD.MOV.U32 R4, RZ, RZ, R8 ;  /* 0x000000ffff040224 */ /* 0x001fe400078e0008 */
[----:B------:R-:W-:-:S05]  /*4570*/  @P0 IMAD.MOV.U32 R5, RZ, RZ, R9 ;  /* 0x000000ffff050224 */ /* 0x000fca00078e0009 */
[----:B------:R0:W-:Y:S03]  /*4580*/  @P0 STG.E.U16 desc[UR36][R4.64+0x62], R51 ;  /* 0x0000623304000986 */ /* 0x0001e6000c101524 */
[----:B0-----:R-:W-:Y:S02]  /*4590*/  @P3 IMAD.MOV.U32 R4, RZ, RZ, R6 ;  /* 0x000000ffff043224 */ /* 0x001fe400078e0006 */
[----:B------:R-:W-:-:S05]  /*45a0*/  @P3 IMAD.MOV.U32 R5, RZ, RZ, R7 ;  /* 0x000000ffff053224 */ /* 0x000fca00078e0007 */
[----:B------:R0:W-:Y:S04]  /*45b0*/  @P3 STG.E.U16 desc[UR36][R4.64+0x70], R52 ;  /* 0x0000703404003986 */ /* 0x0001e8000c101524 */
[----:B------:R4:W-:Y:S01]  /*45c0*/  @P4 STG.E.U16 desc[UR36][R6.64+0x72], R53 ;  /* 0x0000723506004986 */ /* 0x0009e2000c101524 */
[----:B0-----:R-:W-:Y:S02]  /*45d0*/  @P1 IMAD.MOV.U32 R4, RZ, RZ, R8 ;  /* 0x000000ffff041224 */ /* 0x001fe400078e0008 */
[----:B------:R-:W-:-:S05]  /*45e0*/  @P1 IMAD.MOV.U32 R5, RZ, RZ, R9 ;  /* 0x000000ffff051224 */ /* 0x000fca00078e0009 */
[----:B------:R4:W-:Y:S04]  /*45f0*/  @P1 STG.E.U16 desc[UR36][R4.64+0x70], R54 ;  /* 0x0000703604001986 */ /* 0x0009e8000c101524 */
[----:B------:R4:W-:Y:S02]  /*4600*/  @P2 STG.E.U16 desc[UR36][R8.64+0x72], R55 ;  /* 0x0000723708002986 */ /* 0x0009e4000c101524 */
.L_x_94:
[----:B------:R-:W-:Y:S05]  /*4610*/  BSYNC B0 ;  /* 0x0000000000007941 */ /* 0x000fea0003800000 */
.L_x_32:
[----:B------:R-:W-:Y:S01]  /*4620*/  IADD3 R16, P0, R16, UR38, RZ ;  /* 0x0000002610107c10 */ /* 0x000fe2000ff1e0ff */
[----:B------:R-:W-:Y:S01]  /*4630*/  ULDC.64 UR4, c[0x0][0x650] ;  /* 0x0001940000047ab9 */ /* 0x000fe20000000a00 */
[----:B------:R-:W-:Y:S01]  /*4640*/  PRMT R3, RZ, 0x7610, R3 ;  /* 0x00007610ff037816 */ /* 0x000fe20000000003 */
[----:B------:R-:W-:Y:S01]  /*4650*/  IMAD.MOV.U32 R70, RZ, RZ, -0x1 ;  /* 0xffffffffff467424 */ /* 0x000fe200078e00ff */
[----:B------:R-:W-:Y:S01]  /*4660*/  IADD3.X R17, R17, UR41, RZ, P0, !PT ;  /* 0x0000002911117c10 */ /* 0x000fe200087fe4ff */
[----:B------:R-:W-:Y:S01]  /*4670*/  IMAD.MOV.U32 R67, RZ, RZ, -0x1 ;  /* 0xffffffffff437424 */ /* 0x000fe200078e00ff */
[----:B------:R-:W-:-:S04]  /*4680*/  ISETP.GE.U32.AND P0, PT, R16, UR4, PT ;  /* 0x0000000410007c0c */ /* 0x000fc8000bf06070 */
[----:B------:R-:W-:-:S13]  /*4690*/  ISETP.GE.U32.AND.EX P0, PT, R17, UR5, PT, P0 ;  /* 0x0000000511007c0c */ /* 0x000fda000bf06100 */
[----:B------:R-:W-:Y:S05]  /*46a0*/  @P0 BRA `(.L_x_95) ;  /* 0x00000004004c0947 */ /* 0x000fea0003800000 */
[----:B-12---:R-:W1:Y:S01]  /*46b0*/  LDC.64 R10, c[0x0][0x628] ;  /* 0x00018a00ff0a7b82 */ /* 0x006e620000000a00 */
[----:B---3--:R-:W2:Y:S01]  /*46c0*/  S2R R12, SR_CTAID.X ;  /* 0x00000000000c7919 */ /* 0x008ea20000002500 */
[----:B----4-:R-:W-:Y:S02]  /*46d0*/  IMAD.MOV.U32 R8, RZ, RZ, R16 ;  /* 0x000000ffff087224 */ /* 0x010fe400078e0010 */
[----:B------:R-:W-:Y:S01]  /*46e0*/  IMAD.MOV.U32 R9, RZ, RZ, R17 ;  /* 0x000000ffff097224 */ /* 0x000fe200078e0011 */
[----:B------:R-:W3:Y:S03]  /*46f0*/  S2R R20, SR_CTAID.Y ;  /* 0x0000000000147919 */ /* 0x000ee60000002600 */
[----:B------:R-:W4:Y:S08]  /*4700*/  LDC R0, c[0x0][0x630] ;  /* 0x00018c00ff007b82 */ /* 0x000f300000000800 */
[----:B------:R-:W0:Y:S01]  /*4710*/  LDC.64 R14, c[0x0][0x620] ;  /* 0x00018800ff0e7b82 */ /* 0x000e220000000a00 */
[----:B-1----:R-:W-:-:S04]  /*4720*/  ISETP.NE.U32.AND P0, PT, R10, RZ, PT ;  /* 0x000000ff0a00720c */ /* 0x002fc80003f05070 */
[----:B------:R-:W-:-:S13]  /*4730*/  ISETP.NE.AND.EX P0, PT, R11, RZ, PT, P0 ;  /* 0x000000ff0b00720c */ /* 0x000fda0003f05300 */
[----:B0-234-:R-:W-:Y:S05]  /*4740*/  @!P0 BRA `(.L_x_96) ;  /* 0x0000000000288947 */ /* 0x01dfea0003800000 */
        /* <DEDUP_REMOVED lines=10> */
.L_x_96:
[-CC-:B------:R-:W-:Y:S01]  /*47f0*/  SHF.R.U64 R67, R8, R0.reuse, R9.reuse ;  /* 0x0000000008437219 */ /* 0x180fe20000001209 */
[----:B------:R-:W0:Y:S01]  /*4800*/  LDC.64 R26, c[0x0][0x640] ;  /* 0x00019000ff1a7b82 */ /* 0x000e220000000a00 */
[----:B------:R-:W-:Y:S01]  /*4810*/  SHF.R.U32.HI R0, RZ, R0, R9 ;  /* 0x00000000ff007219 */ /* 0x000fe20000011609 */
[----:B------:R-:W-:Y:S01]  /*4820*/  ULDC UR4, c[0x0][0x150] ;  /* 0x0000540000047ab9 */ /* 0x000fe20000000800 */
[----:B------:R-:W-:Y:S02]  /*4830*/  IADD3 R3, P0, RZ, -R67, RZ ;  /* 0x80000043ff037210 */ /* 0x000fe40007f1e0ff */
[----:B------:R-:W-:-:S03]  /*4840*/  I2FP.F32.U32 R7, R12 ;  /* 0x0000000c00077245 */ /* 0x000fc60000201000 */
[----:B------:R-:W1:Y:S01]  /*4850*/  LDC R6, c[0x0][0x618] ;  /* 0x00018600ff067b82 */ /* 0x000e620000000800 */
[----:B------:R-:W-:Y:S02]  /*4860*/  IMAD.X R5, RZ, RZ, ~R0, P0 ;  /* 0x000000ffff057224 */ /* 0x000fe400000e0e00 */
[----:B------:R-:W-:Y:S01]  /*4870*/  FMUL R7, R7, UR4 ;  /* 0x0000000407077c20 */ /* 0x000fe20008400000 */
[----:B------:R-:W-:Y:S01]  /*4880*/  ULDC UR4, c[0x0][0x154] ;  /* 0x0000550000047ab9 */ /* 0x000fe20000000800 */
[-C--:B------:R-:W-:Y:S02]  /*4890*/  IMAD R0, R5, R14.reuse, RZ ;  /* 0x0000000e05007224 */ /* 0x080fe400078e02ff */
[C---:B------:R-:W-:Y:S01]  /*48a0*/  IMAD.WIDE.U32 R4, R3.reuse, R14, R16 ;  /* 0x0000000e03047225 */ /* 0x040fe200078e0010 */
[----:B------:R-:W2:Y:S01]  /*48b0*/  LDC R11, c[0x0][0x608] ;  /* 0x00018200ff0b7b82 */ /* 0x000ea20000000800 */
[----:B------:R-:W3:Y:S02]  /*48c0*/  F2I.U32.TRUNC.NTZ R7, R7 ;  /* 0x0000000700077305 */ /* 0x000ee4000020f000 */
[----:B------:R-:W-:-:S04]  /*48d0*/  IMAD R3, R3, R15, R0 ;  /* 0x0000000f03037224 */ /* 0x000fc800078e0200 */
[----:B------:R-:W-:Y:S01]  /*48e0*/  IMAD.IADD R3, R5, 0x1, R3 ;  /* 0x0000000105037824 */ /* 0x000fe200078e0203 */
[----:B------:R-:W4:Y:S01]  /*48f0*/  LDC R8, c[0x0][0x658] ;  /* 0x00019600ff087b82 */ /* 0x000f220000000800 */
[----:B------:R-:W-:Y:S02]  /*4900*/  I2FP.F32.U32 R5, R20 ;  /* 0x0000001400057245 */ /* 0x000fe40000201000 */
[----:B0-----:R-:W-:-:S04]  /*4910*/  ISETP.NE.U32.AND P0, PT, R26, RZ, PT ;  /* 0x000000ff1a00720c */ /* 0x001fc80003f05070 */
[----:B------:R-:W-:Y:S01]  /*4920*/  ISETP.NE.AND.EX P0, PT, R27, RZ, PT, P0 ;  /* 0x000000ff1b00720c */ /* 0x000fe20003f05300 */
[----:B------:R-:W0:Y:S01]  /*4930*/  LDC R9, c[0x0][0x144] ;  /* 0x00005100ff097b82 */ /* 0x000e220000000800 */
[-C--:B-1----:R-:W-:Y:S01]  /*4940*/  SHF.R.U64 R13, R4, R6.reuse, R3 ;  /* 0x00000006040d7219 */ /* 0x082fe20000001203 */
[----:B---3--:R-:W-:Y:S01]  /*4950*/  IMAD.MOV R7, RZ, RZ, -R7 ;  /* 0x000000ffff077224 */ /* 0x008fe200078e0a07 */
[----:B------:R-:W-:Y:S01]  /*4960*/  SHF.R.U32.HI R0, RZ, R6, R3 ;  /* 0x00000006ff007219 */ /* 0x000fe20000011603 */
[----:B------:R-:W-:-:S04]  /*4970*/  FMUL R6, R5, UR4 ;  /* 0x0000000405067c20 */ /* 0x000fc80008400000 */
[----:B------:R-:W1:Y:S01]  /*4980*/  LDC R21, c[0x0][0x148] ;  /* 0x00005200ff157b82 */ /* 0x000e620000000800 */
[----:B------:R3:W0:Y:S01]  /*4990*/  F2I.U32.TRUNC.NTZ R14, R6 ;  /* 0x00000006000e7305 */ /* 0x000622000020f000 */
[-CC-:B--2---:R-:W-:Y:S02]  /*49a0*/  SHF.R.U64 R10, R13, R11.reuse, R0.reuse ;  /* 0x0000000b0d0a7219 */ /* 0x184fe40000001200 */
[----:B------:R-:W-:-:S04]  /*49b0*/  SHF.R.U32.HI R3, RZ, R11, R0 ;  /* 0x0000000bff037219 */ /* 0x000fc80000011600 */
[----:B-----5:R-:W2:Y:S01]  /*49c0*/  LDC R24, c[0x0][0x648] ;  /* 0x00019200ff187b82 */ /* 0x020ea20000000800 */
[-CC-:B----4-:R-:W-:Y:S02]  /*49d0*/  SHF.R.U64 R15, R10, R8.reuse, R3.reuse ;  /* 0x000000080a0f7219 */ /* 0x190fe40000001203 */
[----:B------:R-:W-:-:S03]  /*49e0*/  SHF.R.U32.HI R5, RZ, R8, R3 ;  /* 0x00000008ff057219 */ /* 0x000fc60000011603 */
[----:B------:R-:W-:Y:S02]  /*49f0*/  IMAD.MOV.U32 R4, RZ, RZ, R15 ;  /* 0x000000ffff047224 */ /* 0x000fe400078e000f */
[----:B------:R-:W4:Y:S01]  /*4a00*/  LDC R28, c[0x0][0x638] ;  /* 0x00018e00ff1c7b82 */ /* 0x000f220000000800 */
[----:B0-----:R-:W-:-:S07]  /*4a10*/  IMAD R25, R9, R7, R12 ;  /* 0x0000000709197224 */ /* 0x001fce00078e020c */
[----:B------:R-:W0:Y:S08]  /*4a20*/  LDC R29, c[0x0][0x610] ;  /* 0x00018400ff1d7b82 */ /* 0x000e300000000800 */
[----:B------:R-:W0:Y:S01]  /*4a30*/  LDC R30, c[0x0][0x600] ;  /* 0x00018000ff1e7b82 */ /* 0x000e220000000800 */
[----:B-1-3--:R-:W-:Y:S05]  /*4a40*/  @!P0 BRA `(.L_x_97) ;  /* 0x0000000000288947 */ /* 0x00afea0003800000 */
[----:B------:R-:W1:Y:S02]  /*4a50*/  LDC R0, c[0x0][0x64c] ;  /* 0x00019300ff007b82 */ /* 0x000e640000000800 */
[----:B-1----:R-:W-:-:S05]  /*4a60*/  IADD3 R3, P0, R15, R0, RZ ;  /* 0x000000000f037210 */ /* 0x002fca0007f1e0ff */
        /* <DEDUP_REMOVED lines=8> */
.L_x_97:
[----:B------:R-:W-:Y:S01]  /*4af0*/  ISETP.NE.AND P0, PT, R2, 0x1, PT ;  /* 0x000000010200780c */ /* 0x000fe20003f05270 */
[----:B------:R-:W-:Y:S01]  /*4b00*/  IMAD.MOV R14, RZ, RZ, -R14 ;  /* 0x000000ffff0e7224 */ /* 0x000fe200078e0a0e */
[----:B--2---:R-:W-:Y:S02]  /*4b10*/  SHF.R.U64 R0, R4, R24, R5 ;  /* 0x0000001804007219 */ /* 0x004fe40000001205 */
[----:B------:R-:W-:Y:S02]  /*4b20*/  LOP3.LUT R3, R10, R65, RZ, 0xc0, !PT ;  /* 0x000000410a037212 */ /* 0x000fe400078ec0ff */
[----:B------:R-:W-:Y:S01]  /*4b30*/  LOP3.LUT R6, R13, R64, RZ, 0xc0, !PT ;  /* 0x000000400d067212 */ /* 0x000fe200078ec0ff */
[----:B------:R-:W-:Y:S02]  /*4b40*/  IMAD.MOV R4, RZ, RZ, -R0 ;  /* 0x000000ffff047224 */ /* 0x000fe400078e0a00 */
[----:B------:R-:W-:Y:S02]  /*4b50*/  IMAD R0, R60, R0, R3 ;  /* 0x000000003c007224 */ /* 0x000fe400078e0203 */
[----:B----4-:R-:W-:-:S02]  /*4b60*/  IMAD R3, R4, R28, R15 ;  /* 0x0000001c04037224 */ /* 0x010fc400078e020f */
[----:B------:R-:W-:Y:S02]  /*4b70*/  @P0 IMAD R25, R21, R14, R20 ;  /* 0x0000000e15190224 */ /* 0x000fe400078e0214 */
[----:B0-----:R-:W-:Y:S02]  /*4b80*/  IMAD R5, R3, R30, R6 ;  /* 0x0000001e03057224 */ /* 0x001fe400078e0206 */
[----:B------:R-:W-:Y:S02]  /*4b90*/  IMAD R0, R0, R29, R25 ;  /* 0x0000001d00007224 */ /* 0x000fe400078e0219 */
[----:B------:R-:W-:-:S03]  /*4ba0*/  IMAD.MOV.U32 R4, RZ, RZ, 0x1 ;  /* 0x00000001ff047424 */ /* 0x000fc600078e00ff */
[----:B------:R-:W-:Y:S02]  /*4bb0*/  SEL R70, R5, R0, !P0 ;  /* 0x0000000005467207 */ /* 0x000fe40004000000 */
[----:B------:R-:W-:Y:S02]  /*4bc0*/  PRMT R3, R4, 0x7610, R3 ;  /* 0x0000761004037816 */ /* 0x000fe40000000003 */
[----:B------:R-:W-:-:S07]  /*4bd0*/  SEL R0, R0, R5, !P0 ;  /* 0x0000000500007207 */ /* 0x000fce0004000000 */
.L_x_95:
[----:B------:R-:W-:Y:S01]  /*4be0*/  UIADD3 UR42, UR43, UR42, URZ ;  /* 0x0000002a2b2a7290 */ /* 0x000fe2000fffe03f */
[----:B------:R-:W-:Y:S01]  /*4bf0*/  LOP3.LUT P0, RZ, R3, 0xff, RZ, 0xc0, !PT ;  /* 0x000000ff03ff7812 */ /* 0x000fe2000780c0ff */
[----:B------:R-:W-:Y:S02]  /*4c00*/  IMAD.MOV.U32 R71, RZ, RZ, R0 ;  /* 0x000000ffff477224 */ /* 0x000fe400078e0000 */
[----:B------:R-:W-:Y:S02]  /*4c10*/  USHF.R.U32.HI UR4, URZ, 0x2, UR42 ;  /* 0x000000023f047899 */ /* 0x000fe4000801162a */
[----:B------:R-:W-:Y:S02]  /*4c20*/  UISETP.GT.U32.AND UP1, UPT, UR42, 0x3, UPT ;  /* 0x000000032a00788c */ /* 0x000fe4000bf24070 */
[----:B------:R-:W-:Y:S02]  /*4c30*/  ULOP3.LUT UR4, UR4, 0x1, URZ, 0xc0, !UPT ;  /* 0x0000000104047892 */ /* 0x000fe4000f8ec03f */
[----:B------:R-:W-:-:S02]  /*4c40*/  UISETP.LT.U32.AND UP1, UPT, UR43, 0x4, UP1 ;  /* 0x000000042b00788c */ /* 0x000fc40008f21070 */
[----:B------:R-:W-:Y:S02]  /*4c50*/  UISETP.NE.U32.AND UP0, UPT, UR4, 0x1, UPT ;  /* 0x000000010400788c */ /* 0x000fe4000bf05070 */
[----:B------:R-:W-:Y:S02]  /*4c60*/  USEL UR5, URZ, 0x1, !UP1 ;  /* 0x000000013f057887 */ /* 0x000fe4000c800000 */
[----:B------:R-:W-:Y:S02]  /*4c70*/  UISETP.GT.U32.AND UP0, UPT, UR43, 0x3, !UP0 ;  /* 0x000000032b00788c */ /* 0x000fe4000c704070 */
[----:B------:R-:W-:Y:S02]  /*4c80*/  ULOP3.LUT UR42, UR42, 0x3, URZ, 0xc0, !UPT ;  /* 0x000000032a2a7892 */ /* 0x000fe4000f8ec03f */
[----:B------:R-:W-:-:S04]  /*4c90*/  USEL UR4, URZ, 0x1, !UP0 ;  /* 0x000000013f047887 */ /* 0x000fc8000c000000 */
[----:B------:R-:W-:Y:S01]  /*4ca0*/  ULOP3.LUT UR40, UR4, UR40, UR5, 0x96, !UPT ;  /* 0x0000002804287292 */ /* 0x000fe2000f8e9605 */
[----:B------:R-:W-:Y:S11]  /*4cb0*/  @P0 BRA `(.L_x_98) ;  /* 0xffffffc400d40947 */ /* 0x000ff6000383ffff */
[----:B------:R-:W-:Y:S05]  /*4cc0*/  EXIT ;  /* 0x000000000000794d */ /* 0x000fea0003800000 */
.L_x_7:
        /* <DEDUP_REMOVED lines=26> */
.L_x_100:
[----:B------:R-:W0:Y:S01]  /*4e70*/  LDC.64 R28, c[0x0][0x640] ;  /* 0x00019000ff1c7b82 */ /* 0x000e220000000a00 */
[-CC-:B------:R-:W-:Y:S01]  /*4e80*/  SHF.R.U64 R21, R14, R6.reuse, R15.reuse ;  /* 0x000000060e157219 */ /* 0x180fe2000000120f */
[----:B------:R-:W-:Y:S01]  /*4e90*/  IMAD.MOV.U32 R30, RZ, RZ, 0x1 ;  /* 0x00000001ff1e7424 */ /* 0x000fe200078e00ff */
[----:B------:R-:W-:Y:S02]  /*4ea0*/  SHF.R.U32.HI R6, RZ, R6, R15 ;  /* 0x00000006ff067219 */ /* 0x000fe4000001160f */
[----:B------:R-:W-:-:S03]  /*4eb0*/  IADD3 R13, P0, RZ, -R21, RZ ;  /* 0x80000015ff0d7210 */ /* 0x000fc60007f1e0ff */
[----:B------:R-:W1:Y:S02]  /*4ec0*/  LDC R12, c[0x0][0x618] ;  /* 0x00018600ff0c7b82 */ /* 0x000e640000000800 */
[----:B------:R-:W-:-:S04]  /*4ed0*/  IMAD.X R11, RZ, RZ, ~R6, P0 ;  /* 0x000000ffff0b7224 */ /* 0x000fc800000e0e06 */
[-C--:B------:R-:W-:Y:S02]  /*4ee0*/  IMAD R6, R11, R24.reuse, RZ ;  /* 0x000000180b067224 */ /* 0x080fe400078e02ff */
[----:B------:R-:W2:Y:S01]  /*4ef0*/  LDC R14, c[0x0][0x608] ;  /* 0x00018200ff0e7b82 */ /* 0x000ea20000000800 */
[----:B------:R-:W-:-:S04]  /*4f00*/  IMAD.WIDE.U32 R10, R13, R24, R16 ;  /* 0x000000180d0a7225 */ /* 0x000fc800078e0010 */
[----:B------:R-:W-:-:S03]  /*4f10*/  IMAD R13, R13, R25, R6 ;  /* 0x000000190d0d7224 */ /* 0x000fc600078e0206 */
[----:B------:R-:W3:Y:S01]  /*4f20*/  LDC R27, c[0x0][0x658] ;  /* 0x00019600ff1b7b82 */ /* 0x000ee20000000800 */
[----:B------:R-:W-:Y:S01]  /*4f30*/  IMAD.IADD R11, R11, 0x1, R13 ;  /* 0x000000010b0b7824 */ /* 0x000fe200078e020d */
[----:B0-----:R-:W-:-:S04]  /*4f40*/  ISETP.NE.U32.AND P0, PT, R28, RZ, PT ;  /* 0x000000ff1c00720c */ /* 0x001fc80003f05070 */
[----:B------:R-:W-:Y:S02]  /*4f50*/  ISETP.NE.AND.EX P0, PT, R29, RZ, PT, P0 ;  /* 0x000000ff1d00720c */ /* 0x000fe40003f05300 */
[----:B------:R-:W0:Y:S01]  /*4f60*/  LDC R20, c[0x0][0x600] ;  /* 0x00018000ff147b82 */ /* 0x000e220000000800 */
[-CC-:B-1----:R-:W-:Y:S01]  /*4f70*/  SHF.R.U64 R8, R10, R12.reuse, R11.reuse ;  /* 0x0000000c0a087219 */ /* 0x182fe2000000120b */
[----:B------:R-:W-:Y:S01]  /*4f80*/  IMAD.MOV.U32 R10, RZ, RZ, -0x1 ;  /* 0xffffffffff0a7424 */ /* 0x000fe200078e00ff */
[----:B------:R-:W-:-:S05]  /*4f90*/  SHF.R.U32.HI R11, RZ, R12, R11 ;  /* 0x0000000cff0b7219 */ /* 0x000fca000001160b */
[----:B------:R-:W1:Y:S01]  /*4fa0*/  LDC R24, c[0x0][0x648] ;  /* 0x00019200ff187b82 */ /* 0x000e620000000800 */
[-CC-:B--2---:R-:W-:Y:S02]  /*4fb0*/  SHF.R.U64 R23, R8, R14.reuse, R11.reuse ;  /* 0x0000000e08177219 */ /* 0x184fe4000000120b */
[----:B------:R-:W-:-:S05]  /*4fc0*/  SHF.R.U32.HI R6, RZ, R14, R11 ;  /* 0x0000000eff067219 */ /* 0x000fca000001160b */
[----:B------:R-:W2:Y:S01]  /*4fd0*/  LDC R26, c[0x0][0x638] ;  /* 0x00018e00ff1a7b82 */ /* 0x000ea20000000800 */
[-C--:B---3--:R-:W-:Y:S02]  /*4fe0*/  SHF.L.U32 R10, R10, R27.reuse, RZ ;  /* 0x0000001b0a0a7219 */ /* 0x088fe400000006ff */
[-CC-:B------:R-:W-:Y:S02]  /*4ff0*/  SHF.R.U64 R25, R23, R27.reuse, R6.reuse ;  /* 0x0000001b17197219 */ /* 0x180fe40000001206 */
[----:B------:R-:W-:Y:S02]  /*5000*/  LOP3.LUT R32, RZ, R10, RZ, 0x33, !PT ;  /* 0x0000000aff207212 */ /* 0x000fe400078e33ff */
[----:B------:R-:W-:Y:S01]  /*5010*/  SHF.R.U32.HI R11, RZ, R27, R6 ;  /* 0x0000001bff0b7219 */ /* 0x000fe20000011606 */
[----:B------:R-:W3:Y:S01]  /*5020*/  LDC R31, c[0x0][0x610] ;  /* 0x00018400ff1f7b82 */ /* 0x000ee20000000800 */
[----:B------:R-:W-:Y:S01]  /*5030*/  IMAD.MOV.U32 R10, RZ, RZ, R25 ;  /* 0x000000ffff0a7224 */ /* 0x000fe200078e0019 */
[----:B------:R-:W-:Y:S06]  /*5040*/  @!P0 BRA `(.L_x_101) ;  /* 0x0000000000288947 */ /* 0x000fec0003800000 */
        /* <DEDUP_REMOVED lines=10> */
.L_x_101:
[----:B------:R-:W-:Y:S02]  /*50f0*/  ISETP.NE.AND P0, PT, R2, 0x1, PT ;  /* 0x000000010200780c */ /* 0x000fe40003f05270 */
[----:B-1----:R-:W-:Y:S01]  /*5100*/  SHF.R.U64 R6, R10, R24, R11 ;  /* 0x000000180a067219 */ /* 0x002fe2000000120b */
[----:B0-----:R-:W-:Y:S01]  /*5110*/  VIADD R11, R20, 0xffffffff ;  /* 0xffffffff140b7836 */ /* 0x001fe20000000000 */
[----:B------:R-:W-:Y:S02]  /*5120*/  SHF.L.U32 R30, R30, R27, RZ ;  /* 0x0000001b1e1e7219 */ /* 0x000fe400000006ff */
[----:B------:R-:W-:Y:S01]  /*5130*/  LOP3.LUT R5, R23, R32, RZ, 0xc0, !PT ;  /* 0x0000002017057212 */ /* 0x000fe200078ec0ff */
[----:B------:R-:W-:-:S04]  /*5140*/  IMAD.MOV R10, RZ, RZ, -R6 ;  /* 0x000000ffff0a7224 */ /* 0x000fc800078e0a06 */
[----:B------:R-:W-:Y:S01]  /*5150*/  IMAD R6, R30, R6, R5 ;  /* 0x000000061e067224 */ /* 0x000fe200078e0205 */
[----:B------:R-:W-:Y:S01]  /*5160*/  LOP3.LUT R5, R8, R11, RZ, 0xc0, !PT ;  /* 0x0000000b08057212 */ /* 0x000fe200078ec0ff */
[----:B------:R-:W-:Y:S02]  /*5170*/  @P0 IMAD R7, R9, R22, R4 ;  /* 0x0000001609070224 */ /* 0x000fe400078e0204 */
[----:B--2---:R-:W-:Y:S02]  /*5180*/  IMAD R4, R10, R26, R25 ;  /* 0x0000001a0a047224 */ /* 0x004fe400078e0219 */
[----:B---3--:R-:W-:Y:S02]  /*5190*/  IMAD R7, R6, R31, R7 ;  /* 0x0000001f06077224 */ /* 0x008fe400078e0207 */
[----:B------:R-:W-:Y:S02]  /*51a0*/  IMAD R4, R4, R20, R5 ;  /* 0x0000001404047224 */ /* 0x000fe400078e0205 */
[----:B------:R-:W-:-:S02]  /*51b0*/  IMAD.MOV.U32 R8, RZ, RZ, 0x1 ;  /* 0x00000001ff087424 */ /* 0x000fc400078e00ff */
[----:B------:R-:W-:Y:S01]  /*51c0*/  IMAD.MOV.U32 R6, RZ, RZ, R21 ;  /* 0x000000ffff067224 */ /* 0x000fe200078e0015 */
[----:B------:R-:W-:Y:S02]  /*51d0*/  SEL R19, R4, R7, !P0 ;  /* 0x0000000704137207 */ /* 0x000fe40004000000 */
[----:B------:R-:W-:-:S07]  /*51e0*/  SEL R20, R7, R4, !P0 ;  /* 0x0000000407147207 */ /* 0x000fce0004000000 */
.L_x_99:
[----:B------:R-:W-:-:S08]  /*51f0*/  NOP ;  /* 0x0000000000007918 */ /* 0x000fd00000000000 */
[----:B------:R-:W0:-:S00]  /*5200*/  USETMAXREG.DEALLOC.CTAPOOL 0x28 ;  /* 0x00000028000079c8 */ /* 0x000e0000080e0500 */
[----:B0-----:R-:W-:-:S13]  /*5210*/  ISETP.NE.AND P0, PT, R3, RZ, PT ;  /* 0x000000ff0300720c */ /* 0x001fda0003f05270 */
[----:B------:R-:W-:Y:S05]  /*5220*/  @P0 EXIT ;  /* 0x000000000000094d */ /* 0x000fea0003800000 */
[----:B------:R-:W-:Y:S01]  /*5230*/  LOP3.LUT P0, RZ, R8, 0xff, RZ, 0xc0, !PT ;  /* 0x000000ff08ff7812 */ /* 0x000fe2000780c0ff */
[----:B------:R-:W-:Y:S02]  /*5240*/  IMAD.MOV.U32 R3, RZ, RZ, 0x1 ;  /* 0x00000001ff037424 */ /* 0x000fe400078e00ff */
[----:B------:R-:W-:-:S10]  /*5250*/  IMAD.MOV.U32 R8, RZ, RZ, RZ ;  /* 0x000000ffff087224 */ /* 0x000fd400078e00ff */
[----:B------:R-:W-:Y:S05]  /*5260*/  @!P0 BRA `(.L_x_102) ;  /* 0x0000000c00588947 */ /* 0x000fea0003800000 */
[----:B------:R-:W0:Y:S01]  /*5270*/  LDC R3, c[0x0][0x28c] ;  /* 0x0000a300ff037b82 */ /* 0x000e220000000800 */
[----:B------:R-:W-:Y:S01]  /*5280*/  ULDC UR5, c[0x0][0x658] ;  /* 0x0001960000057ab9 */ /* 0x000fe20000000800 */
[----:B------:R-:W-:Y:S01]  /*5290*/  UMOV UR6, 0xffffffff ;  /* 0xffffffff00067882 */ /* 0x000fe20000000000 */
[----:B------:R-:W-:Y:S01]  /*52a0*/  BSSY B0, `(.L_x_102) ;  /* 0x00000d2000007945 */ /* 0x000fe20003800000 */
[----:B------:R-:W-:Y:S01]  /*52b0*/  USHF.L.U32 UR6, UR6, UR5, URZ ;  /* 0x0000000506067299 */ /* 0x000fe2000800063f */
[----:B------:R-:W-:Y:S01]  /*52c0*/  IMAD.MOV.U32 R10, RZ, RZ, 0x1 ;  /* 0x00000001ff0a7424 */ /* 0x000fe200078e00ff */
[----:B------:R-:W-:Y:S01]  /*52d0*/  LOP3.LUT R13, R18, 0x2, RZ, 0xfc, !PT ;  /* 0x00000002120d7812 */ /* 0x000fe200078efcff */
[----:B------:R-:W-:Y:S01]  /*52e0*/  IMAD.MOV.U32 R8, RZ, RZ, RZ ;  /* 0x000000ffff087224 */ /* 0x000fe200078e00ff */
[----:B------:R-:W1:Y:S01]  /*52f0*/  S2UR UR8, SR_CgaCtaId ;  /* 0x00000000000879c3 */ /* 0x000e620000008800 */
[----:B------:R-:W-:Y:S01]  /*5300*/  ULDC UR4, c[0x0][0x600] ;  /* 0x0001800000047ab9 */ /* 0x000fe20000000800 */
[----:B------:R-:W-:Y:S01]  /*5310*/  UMOV UR7, 0x1 ;  /* 0x0000000100077882 */ /* 0x000fe20000000000 */
[----:B------:R-:W-:-:S02]  /*5320*/  UIADD3 UR4, UR4, -0x1, URZ ;  /* 0xffffffff04047890 */ /* 0x000fc4000fffe03f */
[----:B------:R-:W-:Y:S02]  /*5330*/  USHF.L.U32 UR5, UR7, UR5, URZ ;  /* 0x0000000507057299 */ /* 0x000fe4000800063f */
[----:B------:R-:W-:Y:S01]  /*5340*/  ULOP3.LUT UR6, URZ, UR6, URZ, 0x33, !UPT ;  /* 0x000000063f067292 */ /* 0x000fe2000f8e333f */
[----:B------:R-:W-:Y:S01]  /*5350*/  ULDC.64 UR30, c[0x0][0x198] ;  /* 0x00006600001e7ab9 */ /* 0x000fe20000000a00 */
[----:B0-----:R-:W-:-:S05]  /*5360*/  VIADD R3, R3, 0x7f ;  /* 0x0000007f03037836 */ /* 0x001fca0000000000 */
[----:B------:R-:W-:Y:S01]  /*5370*/  SHF.R.S32.HI R4, RZ, 0x1f, R3 ;  /* 0x0000001fff047819 */ /* 0x000fe20000011403 */
[----:B-1----:R-:W-:-:S03]  /*5380*/  IMAD.U32 R11, RZ, RZ, UR8 ;  /* 0x00000008ff0b7e24 */ /* 0x002fc6000f8e00ff */
[----:B------:R-:W-:Y:S01]  /*5390*/  LEA.HI R4, R4, R3, RZ, 0x7 ;  /* 0x0000000304047211 */ /* 0x000fe200078f38ff */
[----:B------:R-:W-:-:S03]  /*53a0*/  IMAD.MOV.U32 R3, RZ, RZ, 0x1 ;  /* 0x00000001ff037424 */ /* 0x000fc600078e00ff */
[----:B------:R-:W-:-:S05]  /*53b0*/  SHF.R.S32.HI R9, RZ, 0x7, R4 ;  /* 0x00000007ff097819 */ /* 0x000fca0000011404 */
[----:B------:R-:W-:-:S07]  /*53c0*/  VIADD R12, R9, 0x1 ;  /* 0x00000001090c7836 */ /* 0x000fce0000000000 */
.L_x_113:
[----:B------:R-:W-:-:S03]  /*53d0*/  UMOV UR7, 0xffffffff ;  /* 0xffffffff00077882 */ /* 0x000fc60000000000 */
[----:B------:R-:W-:Y:S05]  /*53e0*/  BRA.DIV UR7, `(.L_x_103) ;  /* 0x0000000e07e07947 */ /* 0x000fea000b800000 */
[----:B------:R-:W-:-:S13]  /*53f0*/  ELECT P6, URZ, PT ;  /* 0x00000000003f782f */ /* 0x000fda00038c0000 */
.L_x_124:
[----:B------:R-:W0:Y:S01]  /*5400*/  LDC R4, c[0x0][0x28c] ;  /* 0x0000a300ff047b82 */ /* 0x000e220000000800 */
[----:B------:R-:W-:Y:S01]  /*5410*/  BSSY B1, `(.L_x_104) ;  /* 0x0000047000017945 */ /* 0x000fe20003800000 */
[----:B0-----:R-:W-:-:S13]  /*5420*/  ISETP.LT.OR P6, PT, R4, 0x1, !P6 ;  /* 0x000000010400780c */ /* 0x001fda00077c1670 */
[----:B------:R-:W-:Y:S05]  /*5430*/  @P6 BRA `(.L_x_105) ;  /* 0x0000000400106947 */ /* 0x000fea0003800000 */
[----:B------:R-:W-:Y:S02]  /*5440*/  IMAD R20, R20, 0x2, R11 ;  /* 0x0000000214147824 */ /* 0x000fe400078e020b */
[----:B------:R-:W-:Y:S02]  /*5450*/  IMAD.SHL.U32 R19, R19, 0x40, RZ ;  /* 0x0000004013137824 */ /* 0x000fe400078e00ff */
[----:B------:R-:W-:Y:S02]  /*5460*/  IMAD.MOV.U32 R23, RZ, RZ, RZ ;  /* 0x000000ffff177224 */ /* 0x000fe400078e00ff */
[----:B------:R-:W-:Y:S02]  /*5470*/  IMAD.MOV.U32 R4, RZ, RZ, R12 ;  /* 0x000000ffff047224 */ /* 0x000fe400078e000c */
[----:B------:R-:W-:Y:S02]  /*5480*/  IMAD.MOV.U32 R5, RZ, RZ, R3 ;  /* 0x000000ffff057224 */ /* 0x000fe400078e0003 */
[----:B------:R-:W-:-:S02]  /*5490*/  IMAD.MOV.U32 R7, RZ, RZ, R8 ;  /* 0x000000ffff077224 */ /* 0x000fc400078e0008 */
[----:B------:R-:W-:-:S07]  /*54a0*/  IMAD.SHL.U32 R20, R20, 0x40, RZ ;  /* 0x0000004014147824 */ /* 0x000fce00078e00ff */
.L_x_108:
[----:B------:R-:W0:Y:S01]  /*54b0*/  S2UR UR7, SR_CgaCtaId ;  /* 0x00000000000779c3 */ /* 0x000e220000008800 */
[----:B------:R-:W-:Y:S02]  /*54c0*/  MOV R14, 0x400 ;  /* 0x00000400000e7802 */ /* 0x000fe40000000f00 */
[----:B------:R-:W-:-:S13]  /*54d0*/  ISETP.NE.AND P1, PT, R0, RZ, PT ;  /* 0x000000ff0000720c */ /* 0x000fda0003f25270 */
[----:B------:R-:W1:Y:S01]  /*54e0*/  @!P1 LDC R15, c[0x0][0x500] ;  /* 0x00014000ff0f9b82 */ /* 0x000e620000000800 */
[----:B0-----:R-:W-:-:S05]  /*54f0*/  IMAD.U32 R11, RZ, RZ, UR7 ;  /* 0x00000007ff0b7e24 */ /* 0x001fca000f8e00ff */
[----:B------:R-:W-:Y:S02]  /*5500*/  LEA R22, R11, R14, 0x18 ;  /* 0x0000000e0b167211 */ /* 0x000fe400078ec0ff */
[----:B------:R-:W-:-:S03]  /*5510*/  SHF.L.U32 R14, R5, 0x1f, RZ ;  /* 0x0000001f050e7819 */ /* 0x000fc600000006ff */
[----:B------:R-:W-:-:S04]  /*5520*/  IMAD R21, R7, 0x8, R22 ;  /* 0x0000000807157824 */ /* 0x000fc800078e0216 */
[----:B------:R-:W0:Y:S02]  /*5530*/  SYNCS.PHASECHK.TRANS64.TRYWAIT P0, [R21+URZ+0x20], R14 ;  /* 0x0000200e150075a7 */ /* 0x000e24000800017f */
[----:B01----:R-:W-:Y:S05]  /*5540*/  @!P0 BRA `(.L_x_106) ;  /* 0x0000000c00a88947 */ /* 0x003fea0003800000 */
.L_x_125:
[----:B0-----:R-:W-:Y:S01]  /*5550*/  PRMT R14, R13, 0x9910, RZ ;  /* 0x000099100d0e7816 */ /* 0x001fe200000000ff */
[----:B------:R0:W-:Y:S03]  /*5560*/  @!P1 SYNCS.ARRIVE.TRANS64 RZ, [R21+URZ], R15 ;  /* 0x0000000f15ff99a7 */ /* 0x0001e6000800003f */
[----:B------:R-:W-:-:S13]  /*5570*/  ISETP.NE.AND P0, PT, R14, 0x2, PT ;  /* 0x000000020e00780c */ /* 0x000fda0003f05270 */
[----:B0-----:R-:W-:Y:S05]  /*5580*/  @P0 BRA `(.L_x_107) ;  /* 0x0000000000040947 */ /* 0x001fea0003800000 */
[----:B------:R-:W-:Y:S01]  /*5590*/  BPT.TRAP 0x1 ;  /* 0x000000040000795c */ /* 0x000fe20000300000 */
.L_x_107:
[----:B------:R-:W-:Y:S01]  /*55a0*/  IMAD.SHL.U32 R14, R7, 0x4000, RZ ;  /* 0x00004000070e7824 */ /* 0x000fe200078e00ff */
[----:B------:R-:W-:Y:S01]  /*55b0*/  R2UR UR34, R23 ;  /* 0x00000000172272ca */ /* 0x000fe200000e0000 */
[----:B------:R-:W-:Y:S01]  /*55c0*/  VIADD R4, R4, 0xffffffff ;  /* 0xffffffff04047836 */ /* 0x000fe20000000000 */
[----:B------:R-:W-:Y:S01]  /*55d0*/  R2UR UR33, R21 ;  /* 0x00000000152172ca */ /* 0x000fe200000e0000 */
[--C-:B------:R-:W-:Y:S01]  /*55e0*/  IMAD R15, R11, 0x1000, R14.reuse ;  /* 0x000010000b0f7824 */ /* 0x100fe200078e020e */
[----:B------:R-:W-:Y:S01]  /*55f0*/  R2UR UR36, R6 ;  /* 0x00000000062472ca */ /* 0x000fe200000e0000 */
[----:B------:R-:W-:Y:S01]  /*5600*/  IMAD.IADD R14, R22, 0x1, R14 ;  /* 0x00000001160e7824 */ /* 0x000fe200078e020e */
[----:B------:R-:W-:Y:S01]  /*5610*/  R2UR UR35, R20 ;  /* 0x00000000142372ca */ /* 0x000fe200000e0000 */
[----:B------:R-:W-:Y:S01]  /*5620*/  IMAD R15, R15, 0x2, R22 ;  /* 0x000000020f0f7824 */ /* 0x000fe200078e0216 */
[----:B------:R-:W-:Y:S01]  /*5630*/  UIADD3 UR14, UP0, UR30, 0xf0, URZ ;  /* 0x000000f01e0e7890 */ /* 0x000fe2000ff1e03f */
[----:B------:R-:W-:Y:S01]  /*5640*/  R2UR UR19, R19 ;  /* 0x00000000131372ca */ /* 0x000fe200000e0000 */
[----:B------:R-:W-:Y:S01]  /*5650*/  UIADD3 UR42, UP1, UR30, 0x1f0, URZ ;  /* 0x000001f01e2a7890 */ /* 0x000fe2000ff3e03f */
[----:B------:R-:W-:Y:S01]  /*5660*/  R2UR UR8, R14 ;  /* 0x000000000e0872ca */ /* 0x000fe200000e0000 */
[----:B------:R-:W-:Y:S01]  /*5670*/  UIADD3.X UR15, URZ, UR31, URZ, UP0, !UPT ;  /* 0x0000001f3f0f7290 */ /* 0x000fe200087fe43f */
[----:B------:R-:W-:Y:S01]  /*5680*/  R2UR UR24, R15 ;  /* 0x000000000f1872ca */ /* 0x000fe200000e0000 */
[----:B------:R-:W-:Y:S01]  /*5690*/  UIADD3 UR26, UR34, 0x40, URZ ;  /* 0x00000040221a7890 */ /* 0x000fe2000fffe03f */
[----:B------:R-:W-:Y:S01]  /*56a0*/  ISETP.GT.AND P1, PT, R4, 0x1, PT ;  /* 0x000000010400780c */ /* 0x000fe20003f24270 */
[----:B------:R-:W-:Y:S01]  /*56b0*/  UIADD3.X UR43, URZ, UR31, URZ, UP1, !UPT ;  /* 0x0000001f3f2b7290 */ /* 0x000fe20008ffe43f */
[----:B------:R-:W-:Y:S01]  /*56c0*/  VIADD R7, R7, 0x1 ;  /* 0x0000000107077836 */ /* 0x000fe20000000000 */
[----:B------:R-:W-:Y:S01]  /*56d0*/  UMOV UR7, 0x30000 ;  /* 0x0003000000077882 */ /* 0x000fe20000000000 */
[----:B------:R-:W-:Y:S01]  /*56e0*/  UMOV UR22, 0x0 ;  /* 0x0000000000167882 */ /* 0x000fe20000000000 */
[----:B------:R-:W-:Y:S01]  /*56f0*/  UMOV UR23, 0x10000000 ;  /* 0x1000000000177882 */ /* 0x000fe20000000000 */
[----:B------:R-:W-:Y:S01]  /*5700*/  UMOV UR25, UR33 ;  /* 0x0000002100197c82 */ /* 0x000fe20008000000 */
[----:B------:R-:W-:Y:S01]  /*5710*/  ISETP.NE.AND P0, PT, R7, 0x4, PT ;  /* 0x000000040700780c */ /* 0x000fe20003f05270 */
[----:B------:R-:W-:Y:S01]  /*5720*/  UMOV UR28, UR36 ;  /* 0x00000024001c7c82 */ /* 0x000fe20008000000 */
[----:B------:R-:W-:Y:S01]  /*5730*/  UIADD3 UR16, UR8, 0x20100, URZ ;  /* 0x0002010008107890 */ /* 0x000fe2000fffe03f */
[----:B------:R-:W-:Y:S01]  /*5740*/  VIADD R23, R23, 0x80 ;  /* 0x0000008017177836 */ /* 0x000fe20000000000 */
[----:B------:R-:W-:Y:S01]  /*5750*/  UIADD3 UR32, UR24, 0x100, URZ ;  /* 0x0000010018207890 */ /* 0x000fe2000fffe03f */
[----:B------:R-:W-:Y:S01]  /*5760*/  SEL R14, RZ, 0x1, P0 ;  /* 0x00000001ff0e7807 */ /* 0x000fe20000000000 */
[----:B------:R-:W-:Y:S01]  /*5770*/  UIADD3 UR24, UR24, 0x4100, URZ ;  /* 0x0000410018187890 */ /* 0x000fe2000fffe03f */
[----:B------:R-:W-:Y:S01]  /*5780*/  SEL R7, R7, RZ, P0 ;  /* 0x000000ff07077207 */ /* 0x000fe20000000000 */
[----:B------:R-:W-:Y:S01]  /*5790*/  UIADD3 UR8, UR8, 0x22100, URZ ;  /* 0x0002210008087890 */ /* 0x000fe2000fffe03f */
[----:B------:R-:W-:Y:S01]  /*57a0*/  LOP3.LUT R5, R5, R14, RZ, 0x3c, !PT ;  /* 0x0000000e05057212 */ /* 0x000fe200078e3cff */
[----:B------:R-:W-:Y:S01]  /*57b0*/  UMOV UR27, UR35 ;  /* 0x00000023001b7c82 */ /* 0x000fe20008000000 */
[----:B------:R-:W-:Y:S01]  /*57c0*/  UMOV UR17, UR33 ;  /* 0x0000002100117c82 */ /* 0x000fe20008000000 */
[----:B------:R-:W-:Y:S01]  /*57d0*/  UMOV UR18, UR34 ;  /* 0x0000002200127c82 */ /* 0x000fe20008000000 */
[----:B------:R-:W-:Y:S01]  /*57e0*/  UMOV UR20, UR36 ;  /* 0x0000002400147c82 */ /* 0x000fe20008000000 */
[----:B------:R0:W-:Y:S01]  /*57f0*/  UTMALDG.3D.MULTICAST [UR32], [UR14], UR7, desc[UR22] ;  /* 0x000016200e0073b4 */ /* 0x0001e20008011807 */
[----:B------:R-:W-:Y:S01]  /*5800*/  UMOV UR9, UR33 ;  /* 0x0000002100097c82 */ /* 0x000fe20008000000 */
[----:B------:R-:W-:Y:S01]  /*5810*/  UMOV UR11, UR19 ;  /* 0x00000013000b7c82 */ /* 0x000fe20008000000 */
[----:B------:R-:W-:Y:S01]  /*5820*/  UMOV UR12, UR36 ;  /* 0x00000024000c7c82 */ /* 0x000fe20008000000 */
[----:B------:R-:W-:Y:S01]  /*5830*/  UMOV UR10, UR26 ;  /* 0x0000001a000a7c82 */ /* 0x000fe20008000000 */
[----:B------:R0:W-:Y:S01]  /*5840*/  UTMALDG.3D.MULTICAST [UR24], [UR14], UR7, desc[UR22] ;  /* 0x000016180e0073b4 */ /* 0x0001e20008011807 */
[----:B------:R0:W-:Y:S01]  /*5850*/  UTMALDG.3D [UR16], [UR42], desc[UR22] ;  /* 0x000016102a0075b4 */ /* 0x0001e20008011000 */
[----:B------:R0:W-:Y:S02]  /*5860*/  UTMALDG.3D [UR8], [UR42], desc[UR22] ;  /* 0x000016082a0075b4 */ /* 0x0001e40008011000 */
[----:B0-----:R-:W-:Y:S05]  /*5870*/  @P1 BRA `(.L_x_108) ;  /* 0xfffffffc000c1947 */ /* 0x001fea000383ffff */
.L_x_105:
[----:B------:R-:W-:Y:S05]  /*5880*/  BSYNC B1 ;  /* 0x0000000000017941 */ /* 0x000fea0003800000 */
.L_x_104:
[----:B------:R-:W-:Y:S01]  /*5890*/  LOP3.LUT P1, RZ, R10, 0xff, RZ, 0xc0, !PT ;  /* 0x000000ff0aff7812 */ /* 0x000fe2000782c0ff */
[----:B------:R-:W-:Y:S01]  /*58a0*/  IMAD.IADD R8, R9, 0x1, R8 ;  /* 0x0000000109087824 */ /* 0x000fe200078e0208 */
[----:B------:R-:W-:Y:S01]  /*58b0*/  IADD3 R16, P2, R16, UR38, RZ ;  /* 0x0000002610107c10 */ /* 0x000fe2000ff5e0ff */
[----:B------:R-:W-:Y:S01]  /*58c0*/  ULDC.64 UR8, c[0x0][0x650] ;  /* 0x0001940000087ab9 */ /* 0x000fe20000000a00 */
[----:B------:R-:W-:Y:S01]  /*58d0*/  BSSY B1, `(.L_x_109) ;  /* 0x000006c000017945 */ /* 0x000fe20003800000 */
[----:B------:R-:W-:Y:S01]  /*58e0*/  IMAD.MOV.U32 R20, RZ, RZ, -0x1 ;  /* 0xffffffffff147424 */ /* 0x000fe200078e00ff */
[----:B------:R-:W-:Y:S01]  /*58f0*/  SHF.R.U32.HI R4, RZ, 0x2, R8 ;  /* 0x00000002ff047819 */ /* 0x000fe20000011608 */
[----:B------:R-:W-:Y:S01]  /*5900*/  IMAD.MOV.U32 R19, RZ, RZ, -0x1 ;  /* 0xffffffffff137424 */ /* 0x000fe200078e00ff */
[----:B------:R-:W-:Y:S02]  /*5910*/  ISETP.GT.U32.AND P0, PT, R8, 0x3, PT ;  /* 0x000000030800780c */ /* 0x000fe40003f04070 */
[----:B------:R-:W-:-:S02]  /*5920*/  LOP3.LUT R4, R4, 0x1, RZ, 0xc0, !PT ;  /* 0x0000000104047812 */ /* 0x000fc400078ec0ff */
[----:B------:R-:W-:Y:S01]  /*5930*/  ISETP.LT.U32.AND P0, PT, R9, 0x4, P0 ;  /* 0x000000040900780c */ /* 0x000fe20000701070 */
[----:B------:R-:W0:Y:S01]  /*5940*/  @P1 S2R R11, SR_CgaCtaId ;  /* 0x00000000000b1919 */ /* 0x000e220000008800 */
[----:B------:R-:W-:Y:S02]  /*5950*/  @P1 MOV R6, 0x400 ;  /* 0x0000040000061802 */ /* 0x000fe40000000f00 */
[----:B------:R-:W-:Y:S02]  /*5960*/  IADD3.X R17, R17, UR41, RZ, P2, !PT ;  /* 0x0000002911117c10 */ /* 0x000fe400097fe4ff */
[----:B------:R-:W-:Y:S02]  /*5970*/  ISETP.GE.U32.AND P2, PT, R16, UR8, PT ;  /* 0x0000000810007c0c */ /* 0x000fe4000bf46070 */
[----:B------:R-:W-:Y:S02]  /*5980*/  LOP3.LUT R8, R8, 0x3, RZ, 0xc0, !PT ;  /* 0x0000000308087812 */ /* 0x000fe400078ec0ff */
[----:B------:R-:W-:-:S02]  /*5990*/  PRMT R10, RZ, 0x7610, R10 ;  /* 0x00007610ff0a7816 */ /* 0x000fc4000000000a */
[----:B0-----:R-:W-:-:S04]  /*59a0*/  @P1 LEA R6, R11, R6, 0x18 ;  /* 0x000000060b061211 */ /* 0x001fc800078ec0ff */
[----:B------:R0:W-:Y:S01]  /*59b0*/  @P1 SYNCS.ARRIVE.TRANS64.A1T0 RZ, [R6+URZ+0x58], RZ ;  /* 0x000058ff06ff19a7 */ /* 0x0001e2000810003f */
[----:B------:R-:W-:Y:S02]  /*59c0*/  ISETP.NE.U32.AND P1, PT, R4, 0x1, PT ;  /* 0x000000010400780c */ /* 0x000fe40003f25070 */
[----:B------:R-:W-:Y:S02]  /*59d0*/  SEL R4, RZ, 0x1, !P0 ;  /* 0x00000001ff047807 */ /* 0x000fe40004000000 */
[----:B------:R-:W-:Y:S02]  /*59e0*/  ISETP.GE.U32.AND.EX P0, PT, R17, UR9, PT, P2 ;  /* 0x0000000911007c0c */ /* 0x000fe4000bf06120 */
[----:B------:R-:W-:Y:S01]  /*59f0*/  ISETP.GT.U32.AND P1, PT, R9, 0x3, !P1 ;  /* 0x000000030900780c */ /* 0x000fe20004f24070 */
[----:B0-----:R-:W-:-:S03]  /*5a00*/  IMAD.MOV.U32 R6, RZ, RZ, -0x1 ;  /* 0xffffffffff067424 */ /* 0x001fc600078e00ff */
[----:B------:R-:W-:-:S04]  /*5a10*/  SEL R5, RZ, 0x1, !P1 ;  /* 0x00000001ff057807 */ /* 0x000fc80004800000 */
[--C-:B------:R-:W-:Y:S02]  /*5a20*/  LOP3.LUT R3, R5, R3, R4.reuse, 0x96, !PT ;  /* 0x0000000305037212 */ /* 0x100fe400078e9604 */
[----:B------:R-:W-:Y:S01]  /*5a30*/  PRMT R4, RZ, 0x7610, R4 ;  /* 0x00007610ff047816 */ /* 0x000fe20000000004 */
[----:B------:R-:W-:Y:S06]  /*5a40*/  @P0 BRA `(.L_x_110) ;  /* 0x0000000400500947 */ /* 0x000fec0003800000 */
[----:B------:R-:W0:Y:S01]  /*5a50*/  S2R R19, SR_CTAID.X ;  /* 0x0000000000137919 */ /* 0x000e220000002500 */
[----:B------:R-:W-:Y:S01]  /*5a60*/  ULDC.64 UR8, c[0x0][0x628] ;  /* 0x00018a0000087ab9 */ /* 0x000fe20000000a00 */
[----:B------:R-:W1:Y:S01]  /*5a70*/  LDC R20, c[0x0][0x144] ;  /* 0x00005100ff147b82 */ /* 0x000e620000000800 */
[----:B------:R-:W-:Y:S01]  /*5a80*/  ISETP.NE.U32.AND P0, PT, RZ, UR8, PT ;  /* 0x00000008ff007c0c */ /* 0x000fe2000bf05070 */
[----:B------:R-:W2:Y:S01]  /*5a90*/  S2R R14, SR_CTAID.Y ;  /* 0x00000000000e7919 */ /* 0x000ea20000002600 */
[----:B------:R-:W-:Y:S01]  /*5aa0*/  ULDC UR10, c[0x0][0x630] ;  /* 0x00018c00000a7ab9 */ /* 0x000fe20000000800 */
[----:B------:R-:W-:Y:S01]  /*5ab0*/  ULDC UR11, c[0x0][0x150] ;  /* 0x00005400000b7ab9 */ /* 0x000fe20000000800 */
[----:B------:R-:W-:Y:S01]  /*5ac0*/  ISETP.NE.AND.EX P0, PT, RZ, UR9, PT, P0 ;  /* 0x00000009ff007c0c */ /* 0x000fe2000bf05300 */
[----:B------:R-:W-:Y:S02]  /*5ad0*/  IMAD.MOV.U32 R4, RZ, RZ, R16 ;  /* 0x000000ffff047224 */ /* 0x000fe400078e0010 */
[----:B------:R-:W-:Y:S01]  /*5ae0*/  IMAD.MOV.U32 R5, RZ, RZ, R17 ;  /* 0x000000ffff057224 */ /* 0x000fe200078e0011 */
[----:B0-----:R-:W-:-:S09]  /*5af0*/  I2FP.F32.U32 R21, R19 ;  /* 0x0000001300157245 */ /* 0x001fd20000201000 */
[----:B------:R-:W-:Y:S05]  /*5b00*/  @!P0 BRA `(.L_x_111) ;  /* 0x0000000000288947 */ /* 0x000fea0003800000 */
[----:B------:R-:W-:Y:S02]  /*5b10*/  ULDC UR7, c[0x0][0x634] ;  /* 0x00018d0000077ab9 */ /* 0x000fe40000000800 */
[----:B------:R-:W-:-:S05]  /*5b20*/  IADD3 R5, P0, R16, UR7, RZ ;  /* 0x0000000710057c10 */ /* 0x000fca000ff1e0ff */
[----:B------:R-:W-:-:S04]  /*5b30*/  IMAD.X R15, RZ, RZ, R17, P0 ;  /* 0x000000ffff0f7224 */ /* 0x000fc800000e0611 */
[----:B------:R-:W-:-:S04]  /*5b40*/  IMAD.WIDE.U32 R6, R15, UR8, RZ ;  /* 0x000000080f067c25 */ /* 0x000fc8000f8e00ff */
[----:B------:R-:W-:-:S04]  /*5b50*/  IMAD.WIDE.U32 R6, P0, R5, UR9, R6 ;  /* 0x0000000905067c25 */ /* 0x000fc8000f800006 */
[----:B------:R-:W-:-:S04]  /*5b60*/  IMAD.WIDE.U32 R4, R5, UR8, RZ ;  /* 0x0000000805047c25 */ /* 0x000fc8000f8e00ff */
[----:B------:R-:W-:Y:S01]  /*5b70*/  IMAD.MOV.U32 R4, RZ, RZ, R7 ;  /* 0x000000ffff047224 */ /* 0x000fe200078e0007 */
[----:B------:R-:W-:Y:S01]  /*5b80*/  IADD3 RZ, P1, R5, R6, RZ ;  /* 0x0000000605ff7210 */ /* 0x000fe20007f3e0ff */
[----:B------:R-:W-:-:S04]  /*5b90*/  IMAD.X R5, RZ, RZ, RZ, P0 ;  /* 0x000000ffff057224 */ /* 0x000fc800000e06ff */
[----:B------:R-:W-:-:S08]  /*5ba0*/  IMAD.WIDE.U32.X R4, R15, UR9, R4, P1 ;  /* 0x000000090f047c25 */ /* 0x000fd000088e0404 */
.L_x_111:
[----:B------:R-:W-:Y:S01]  /*5bb0*/  FMUL R21, R21, UR11 ;  /* 0x0000000b15157c20 */ /* 0x000fe20008400000 */
[--C-:B------:R-:W-:Y:S01]  /*5bc0*/  SHF.R.U64 R15, R4, UR10, R5.reuse ;  /* 0x0000000a040f7c19 */ /* 0x100fe20008001205 */
[----:B------:R-:W-:Y:S01]  /*5bd0*/  ULDC.64 UR8, c[0x0][0x620] ;  /* 0x0001880000087ab9 */ /* 0x000fe20000000a00 */
[----:B------:R-:W-:Y:S01]  /*5be0*/  SHF.R.U32.HI R4, RZ, UR10, R5 ;  /* 0x0000000aff047c19 */ /* 0x000fe20008011605 */
[----:B------:R-:W-:Y:S01]  /*5bf0*/  ULDC.64 UR10, c[0x0][0x640] ;  /* 0x00019000000a7ab9 */ /* 0x000fe20000000a00 */
[----:B------:R-:W-:Y:S01]  /*5c00*/  IADD3 R5, P0, RZ, -R15, RZ ;  /* 0x8000000fff057210 */ /* 0x000fe20007f1e0ff */
[----:B------:R-:W0:Y:S01]  /*5c10*/  F2I.U32.TRUNC.NTZ R21, R21 ;  /* 0x0000001500157305 */ /* 0x000e22000020f000 */
[----:B------:R-:W-:-:S03]  /*5c20*/  ULDC UR7, c[0x0][0x618] ;  /* 0x0001860000077ab9 */ /* 0x000fc60000000800 */
[----:B------:R-:W-:Y:S01]  /*5c30*/  IMAD.X R4, RZ, RZ, ~R4, P0 ;  /* 0x000000ffff047224 */ /* 0x000fe200000e0e04 */
[----:B------:R-:W-:-:S03]  /*5c40*/  ISETP.NE.U32.AND P0, PT, RZ, UR10, PT ;  /* 0x0000000aff007c0c */ /* 0x000fc6000bf05070 */
[----:B------:R-:W-:Y:S01]  /*5c50*/  IMAD R4, R4, UR8, RZ ;  /* 0x0000000804047c24 */ /* 0x000fe2000f8e02ff */
[----:B------:R-:W-:-:S03]  /*5c60*/  ISETP.NE.AND.EX P0, PT, RZ, UR11, PT, P0 ;  /* 0x0000000bff007c0c */ /* 0x000fc6000bf05300 */
[C---:B------:R-:W-:Y:S02]  /*5c70*/  IMAD R7, R5.reuse, UR9, R4 ;  /* 0x0000000905077c24 */ /* 0x040fe4000f8e0204 */
[----:B------:R-:W-:Y:S01]  /*5c80*/  IMAD.WIDE.U32 R4, R5, UR8, R16 ;  /* 0x0000000805047c25 */ /* 0x000fe2000f8e0010 */
[----:B------:R-:W-:-:S03]  /*5c90*/  ULDC UR8, c[0x0][0x154] ;  /* 0x0000550000087ab9 */ /* 0x000fc60000000800 */
[----:B0-----:R-:W-:Y:S02]  /*5ca0*/  IMAD.MOV R6, RZ, RZ, -R21 ;  /* 0x000000ffff067224 */ /* 0x001fe400078e0a15 */
[----:B------:R-:W0:Y:S01]  /*5cb0*/  LDC R21, c[0x0][0x148] ;  /* 0x00005200ff157b82 */ /* 0x000e220000000800 */
[----:B------:R-:W-:Y:S02]  /*5cc0*/  IMAD.IADD R5, R5, 0x1, R7 ;  /* 0x0000000105057824 */ /* 0x000fe400078e0207 */
[----:B-1----:R-:W-:Y:S01]  /*5cd0*/  IMAD R19, R20, R6, R19 ;  /* 0x0000000614137224 */ /* 0x002fe200078e0213 */
[----:B--2---:R-:W-:Y:S02]  /*5ce0*/  I2FP.F32.U32 R6, R14 ;  /* 0x0000000e00067245 */ /* 0x004fe40000201000 */
[--C-:B------:R-:W-:Y:S02]  /*5cf0*/  SHF.R.U64 R20, R4, UR7, R5.reuse ;  /* 0x0000000704147c19 */ /* 0x100fe40008001205 */
[----:B------:R-:W-:Y:S01]  /*5d00*/  SHF.R.U32.HI R5, RZ, UR7, R5 ;  /* 0x00000007ff057c19 */ /* 0x000fe20008011605 */
[----:B------:R-:W-:Y:S01]  /*5d10*/  FMUL R6, R6, UR8 ;  /* 0x0000000806067c20 */ /* 0x000fe20008400000 */
[----:B------:R-:W-:-:S02]  /*5d20*/  ULDC UR7, c[0x0][0x608] ;  /* 0x0001820000077ab9 */ /* 0x000fc40000000800 */
[--C-:B------:R-:W-:Y:S01]  /*5d30*/  SHF.R.U64 R23, R20, UR7, R5.reuse ;  /* 0x0000000714177c19 */ /* 0x100fe20008001205 */
[----:B------:R1:W2:Y:S01]  /*5d40*/  F2I.U32.TRUNC.NTZ R24, R6 ;  /* 0x0000000600187305 */ /* 0x0002a2000020f000 */
[----:B------:R-:W-:Y:S01]  /*5d50*/  SHF.R.U32.HI R4, RZ, UR7, R5 ;  /* 0x00000007ff047c19 */ /* 0x000fe20008011605 */
[----:B------:R-:W-:-:S03]  /*5d60*/  ULDC UR7, c[0x0][0x658] ;  /* 0x0001960000077ab9 */ /* 0x000fc60000000800 */
[--C-:B------:R-:W-:Y:S02]  /*5d70*/  SHF.R.U64 R22, R23, UR7, R4.reuse ;  /* 0x0000000717167c19 */ /* 0x100fe40008001204 */
[----:B------:R-:W-:-:S03]  /*5d80*/  SHF.R.U32.HI R25, RZ, UR7, R4 ;  /* 0x00000007ff197c19 */ /* 0x000fc60008011604 */
[----:B------:R-:W-:Y:S02]  /*5d90*/  IMAD.MOV.U32 R4, RZ, RZ, R22 ;  /* 0x000000ffff047224 */ /* 0x000fe400078e0016 */
[----:B------:R-:W-:Y:S01]  /*5da0*/  IMAD.MOV.U32 R5, RZ, RZ, R25 ;  /* 0x000000ffff057224 */ /* 0x000fe200078e0019 */
[----:B-1----:R-:W-:Y:S06]  /*5db0*/  @!P0 BRA `(.L_x_112) ;  /* 0x0000000000288947 */ /* 0x002fec0003800000 */
        /* <DEDUP_REMOVED lines=10> */
.L_x_112:
[----:B------:R-:W-:Y:S01]  /*5e60*/  ISETP.NE.AND P0, PT, R2, 0x1, PT ;  /* 0x000000010200780c */ /* 0x000fe20003f05270 */
[----:B------:R-:W-:Y:S01]  /*5e70*/  ULDC UR7, c[0x0][0x648] ;  /* 0x0001920000077ab9 */ /* 0x000fe20000000800 */
[----:B------:R-:W-:Y:S01]  /*5e80*/  LOP3.LUT R23, R23, UR6, RZ, 0xc0, !PT ;  /* 0x0000000617177c12 */ /* 0x000fe2000f8ec0ff */
[----:B--2---:R-:W-:Y:S01]  /*5e90*/  IMAD.MOV R24, RZ, RZ, -R24 ;  /* 0x000000ffff187224 */ /* 0x004fe200078e0a18 */
[----:B------:R-:W-:Y:S01]  /*5ea0*/  SHF.R.U64 R4, R4, UR7, R5 ;  /* 0x0000000704047c19 */ /* 0x000fe20008001205 */
[----:B------:R-:W-:Y:S01]  /*5eb0*/  ULDC UR7, c[0x0][0x638] ;  /* 0x00018e0000077ab9 */ /* 0x000fe20000000800 */
[----:B------:R-:W-:Y:S01]  /*5ec0*/  LOP3.LUT R7, R20, UR4, RZ, 0xc0, !PT ;  /* 0x0000000414077c12 */ /* 0x000fe2000f8ec0ff */
[----:B------:R-:W-:Y:S01]  /*5ed0*/  ULDC UR8, c[0x0][0x610] ;  /* 0x0001840000087ab9 */ /* 0x000fe20000000800 */
[----:B------:R-:W-:Y:S02]  /*5ee0*/  IMAD.MOV.U32 R6, RZ, RZ, R15 ;  /* 0x000000ffff067224 */ /* 0x000fe400078e000f */
[----:B------:R-:W-:-:S02]  /*5ef0*/  IMAD.MOV R5, RZ, RZ, -R4 ;  /* 0x000000ffff057224 */ /* 0x000fc400078e0a04 */
[----:B------:R-:W-:Y:S02]  /*5f00*/  IMAD R4, R4, UR5, R23 ;  /* 0x0000000504047c24 */ /* 0x000fe4000f8e0217 */
[----:B0-----:R-:W-:Y:S02]  /*5f10*/  @P0 IMAD R19, R21, R24, R14 ;  /* 0x0000001815130224 */ /* 0x001fe400078e020e */
[----:B------:R-:W-:Y:S01]  /*5f20*/  IMAD R22, R5, UR7, R22 ;  /* 0x0000000705167c24 */ /* 0x000fe2000f8e0216 */
[----:B------:R-:W-:Y:S01]  /*5f30*/  ULDC UR7, c[0x0][0x600] ;  /* 0x0001800000077ab9 */ /* 0x000fe20000000800 */
[----:B------:R-:W-:Y:S02]  /*5f40*/  IMAD R20, R4, UR8, R19 ;  /* 0x0000000804147c24 */ /* 0x000fe4000f8e0213 */
[----:B------:R-:W-:Y:S02]  /*5f50*/  IMAD R5, R22, UR7, R7 ;  /* 0x0000000716057c24 */ /* 0x000fe4000f8e0207 */
[----:B------:R-:W-:-:S03]  /*5f60*/  IMAD.MOV.U32 R4, RZ, RZ, 0x1 ;  /* 0x00000001ff047424 */ /* 0x000fc600078e00ff */
[----:B------:R-:W-:Y:S02]  /*5f70*/  SEL R19, R5, R20, !P0 ;  /* 0x0000001405137207 */ /* 0x000fe40004000000 */
[----:B------:R-:W-:-:S07]  /*5f80*/  SEL R20, R20, R5, !P0 ;  /* 0x0000000514147207 */ /* 0x000fce0004000000 */
.L_x_110:
[----:B------:R-:W-:Y:S05]  /*5f90*/  BSYNC B1 ;  /* 0x0000000000017941 */ /* 0x000fea0003800000 */
.L_x_109:
[----:B------:R-:W-:-:S13]  /*5fa0*/  LOP3.LUT P0, RZ, R4, 0xff, RZ, 0xc0, !PT ;  /* 0x000000ff04ff7812 */ /* 0x000fda000780c0ff */
[----:B------:R-:W-:Y:S05]  /*5fb0*/  @P0 BRA `(.L_x_113) ;  /* 0xfffffff400040947 */ /* 0x000fea000383ffff */
[----:B------:R-:W-:Y:S05]  /*5fc0*/  BSYNC B0 ;  /* 0x0000000000007941 */ /* 0x000fea0003800000 */
.L_x_102:
[----:B------:R-:W-:-:S03]  /*5fd0*/  UMOV UR7, 0xffffffff ;  /* 0xffffffff00077882 */ /* 0x000fc60000000000 */
[----:B------:R-:W-:Y:S05]  /*5fe0*/  BRA.DIV UR7, `(.L_x_114) ;  /* 0x0000000607147947 */ /* 0x000fea000b800000 */
[----:B------:R-:W-:-:S13]  /*5ff0*/  ELECT P6, URZ, PT ;  /* 0x00000000003f782f */ /* 0x000fda00038c0000 */
.L_x_128:
[----:B------:R-:W-:Y:S04]  /*6000*/  BSSY B0, `(.L_x_115) ;  /* 0x000002b000007945 */ /* 0x000fe80003800000 */
[----:B------:R-:W-:Y:S05]  /*6010*/  @!P6 BRA `(.L_x_116) ;  /* 0x0000000000a4e947 */ /* 0x000fea0003800000 */
[----:B------:R-:W-:-:S04]  /*6020*/  LOP3.LUT R18, R18, 0x2, RZ, 0xfc, !PT ;  /* 0x0000000212127812 */ /* 0x000fc800078efcff */
[----:B------:R-:W-:-:S13]  /*6030*/  ISETP.NE.AND P0, PT, R18, 0x3, PT ;  /* 0x000000031200780c */ /* 0x000fda0003f05270 */
[----:B------:R-:W-:Y:S05]  /*6040*/  @!P0 BRA `(.L_x_117) ;  /* 0x0000000000048947 */ /* 0x000fea0003800000 */
[----:B------:R-:W-:Y:S01]  /*6050*/  BPT.TRAP 0x1 ;  /* 0x000000040000795c */ /* 0x000fe20000300000 */
.L_x_117:
[----:B------:R-:W0:Y:S01]  /*6060*/  S2R R5, SR_CgaCtaId ;  /* 0x0000000000057919 */ /* 0x000e220000008800 */
[----:B------:R-:W-:Y:S02]  /*6070*/  MOV R0, 0x400 ;  /* 0x0000040000007802 */ /* 0x000fe40000000f00 */
[----:B------:R-:W-:Y:S02]  /*6080*/  SHF.L.U32 R2, R3, 0x1f, RZ ;  /* 0x0000001f03027819 */ /* 0x000fe400000006ff */
[----:B0-----:R-:W-:-:S05]  /*6090*/  LEA R5, R5, R0, 0x18 ;  /* 0x0000000005057211 */ /* 0x001fca00078ec0ff */
[----:B------:R-:W-:-:S04]  /*60a0*/  VIADD R5, R5, 0x20 ;  /* 0x0000002005057836 */ /* 0x000fc80000000000 */
[C---:B------:R-:W-:Y:S02]  /*60b0*/  IMAD R7, R8.reuse, 0x8, R5 ;  /* 0x0000000808077824 */ /* 0x040fe400078e0205 */
[----:B------:R-:W-:Y:S02]  /*60c0*/  VIADD R8, R8, 0x1 ;  /* 0x0000000108087836 */ /* 0x000fe40000000000 */
[----:B------:R-:W0:Y:S03]  /*60d0*/  SYNCS.PHASECHK.TRANS64.TRYWAIT P0, [R7+URZ], R2 ;  /* 0x00000002070075a7 */ /* 0x000e26000800017f */
[----:B------:R-:W-:-:S04]  /*60e0*/  ISETP.NE.AND P1, PT, R8, 0x4, PT ;  /* 0x000000040800780c */ /* 0x000fc80003f25270 */
[----:B------:R-:W-:Y:S02]  /*60f0*/  SEL R0, RZ, 0x1, P1 ;  /* 0x00000001ff007807 */ /* 0x000fe40000800000 */
[----:B------:R-:W-:Y:S02]  /*6100*/  SEL R8, R8, RZ, P1 ;  /* 0x000000ff08087207 */ /* 0x000fe40000800000 */
[----:B------:R-:W-:-:S03]  /*6110*/  LOP3.LUT R9, R3, R0, RZ, 0x3c, !PT ;  /* 0x0000000003097212 */ /* 0x000fc600078e3cff */
[----:B------:R-:W-:Y:S01]  /*6120*/  IMAD R6, R8, 0x8, R5 ;  /* 0x0000000808067824 */ /* 0x000fe200078e0205 */
[----:B------:R-:W-:Y:S01]  /*6130*/  SHF.L.U32 R3, R9, 0x1f, RZ ;  /* 0x0000001f09037819 */ /* 0x000fe200000006ff */
[----:B0-----:R-:W-:Y:S06]  /*6140*/  @!P0 BRA `(.L_x_118) ;  /* 0x0000000000dc8947 */ /* 0x001fec0003800000 */
.L_x_129:
[----:B------:R-:W1:Y:S01]  /*6150*/  SYNCS.PHASECHK.TRANS64.TRYWAIT P0, [R6+URZ], R3 ;  /* 0x00000003060075a7 */ /* 0x000e62000800017f */
[----:B------:R-:W-:-:S05]  /*6160*/  VIADD R0, R8, 0x1 ;  /* 0x0000000108007836 */ /* 0x000fca0000000000 */
[----:B------:R-:W-:-:S04]  /*6170*/  ISETP.NE.AND P1, PT, R0, 0x4, PT ;  /* 0x000000040000780c */ /* 0x000fc80003f25270 */
[----:B0-----:R-:W-:Y:S02]  /*6180*/  SEL R2, RZ, 0x1, P1 ;  /* 0x00000001ff027807 */ /* 0x001fe40000800000 */
[----:B------:R-:W-:Y:S02]  /*6190*/  SEL R0, R0, RZ, P1 ;  /* 0x000000ff00007207 */ /* 0x000fe40000800000 */
[----:B------:R-:W-:-:S03]  /*61a0*/  LOP3.LUT R9, R9, R2, RZ, 0x3c, !PT ;  /* 0x0000000209097212 */ /* 0x000fc600078e3cff */
[----:B------:R-:W-:Y:S01]  /*61b0*/  IMAD R7, R0, 0x8, R5 ;  /* 0x0000000800077824 */ /* 0x000fe200078e0205 */
[----:B------:R-:W-:Y:S01]  /*61c0*/  SHF.L.U32 R4, R9, 0x1f, RZ ;  /* 0x0000001f09047819 */ /* 0x000fe200000006ff */
[----:B-1----:R-:W-:Y:S06]  /*61d0*/  @!P0 BRA `(.L_x_119) ;  /* 0x0000000000cc8947 */ /* 0x002fec0003800000 */
.L_x_130:
[----:B------:R-:W1:Y:S01]  /*61e0*/  SYNCS.PHASECHK.TRANS64.TRYWAIT P0, [R7+URZ], R4 ;  /* 0x00000004070075a7 */ /* 0x000e62000800017f */
[----:B------:R-:W-:-:S05]  /*61f0*/  VIADD R0, R0, 0x1 ;  /* 0x0000000100007836 */ /* 0x000fca0000000000 */
[----:B------:R-:W-:-:S04]  /*6200*/  ISETP.NE.AND P1, PT, R0, 0x4, PT ;  /* 0x000000040000780c */ /* 0x000fc80003f25270 */
[----:B------:R-:W-:Y:S02]  /*6210*/  SEL R2, RZ, 0x1, P1 ;  /* 0x00000001ff027807 */ /* 0x000fe40000800000 */
[----:B------:R-:W-:Y:S02]  /*6220*/  SEL R0, R0, RZ, P1 ;  /* 0x000000ff00007207 */ /* 0x000fe40000800000 */
[----:B------:R-:W-:Y:S01]  /*6230*/  LOP3.LUT R2, R9, R2, RZ, 0x3c, !PT ;  /* 0x0000000209027212 */ /* 0x000fe200078e3cff */
[----:B-1----:R-:W-:Y:S06]  /*6240*/  @!P0 BRA `(.L_x_120) ;  /* 0x0000000000c48947 */ /* 0x002fec0003800000 */
.L_x_131:
[----:B------:R-:W-:Y:S01]  /*6250*/  IMAD R5, R0, 0x8, R5 ;  /* 0x0000000800057824 */ /* 0x000fe200078e0205 */
[----:B------:R-:W-:-:S07]  /*6260*/  SHF.L.U32 R0, R2, 0x1f, RZ ;  /* 0x0000001f02007819 */ /* 0x000fce00000006ff */
.L_x_121:
[----:B--2---:R2:W3:Y:S02]  /*6270*/  SYNCS.PHASECHK.TRANS64.TRYWAIT P0, [R5+URZ], R0 ;  /* 0x00000000050075a7 */ /* 0x0044e4000800017f */
[----:B---3--:R-:W-:Y:S05]  /*6280*/  @!P0 NANOSLEEP.SYNCS 0x989680 ;  /* 0x009896800000895d */ /* 0x008fea0003900000 */
[----:B------:R-:W3:Y:S02]  /*6290*/  @!P0 SYNCS.PHASECHK.TRANS64 P0, [R5+URZ], R0 ;  /* 0x00000000050085a7 */ /* 0x000ee4000800007f */
[----:B---3--:R-:W-:Y:S05]  /*62a0*/  @!P0 BRA `(.L_x_121) ;  /* 0xfffffffc00f08947 */ /* 0x008fea000383ffff */
.L_x_116:
[----:B------:R-:W-:Y:S05]  /*62b0*/  BSYNC B0 ;  /* 0x0000000000007941 */ /* 0x000fea0003800000 */
.L_x_115:
[----:B------:R-:W-:Y:S05]  /*62c0*/  EXIT ;  /* 0x000000000000794d */ /* 0x000fea0003800000 */
.L_x_21:
[----:B-1----:R1:W2:Y:S02]  /*62d0*/  SYNCS.PHASECHK.TRANS64.TRYWAIT P1, [R3+URZ], R0 ;  /* 0x00000000030075a7 */ /* 0x0022a4000802017f */
[----:B--2---:R-:W-:Y:S05]  /*62e0*/  @!P1 NANOSLEEP.SYNCS 0x989680 ;  /* 0x009896800000995d */ /* 0x004fea0003900000 */
[----:B------:R-:W2:Y:S02]  /*62f0*/  @!P1 SYNCS.PHASECHK.TRANS64 P1, [R3+URZ], R0 ;  /* 0x00000000030095a7 */ /* 0x000ea4000802007f */
[----:B--2---:R-:W-:Y:S05]  /*6300*/  @!P1 BRA `(.L_x_21) ;  /* 0xfffffffc00f09947 */ /* 0x004fea000383ffff */
[----:B------:R-:W-:Y:S05]  /*6310*/  BRA `(.L_x_20) ;  /* 0xffffffb400087947 */ /* 0x000fea000383ffff */
.L_x_26:
[----:B-1----:R1:W2:Y:S02]  /*6320*/  SYNCS.PHASECHK.TRANS64.TRYWAIT P1, [R5+URZ], R4 ;  /* 0x00000004050075a7 */ /* 0x0022a4000802017f */
[----:B--2---:R-:W-:Y:S05]  /*6330*/  @!P1 NANOSLEEP.SYNCS 0x989680 ;  /* 0x009896800000995d */ /* 0x004fea0003900000 */
[----:B------:R-:W2:Y:S02]  /*6340*/  @!P1 SYNCS.PHASECHK.TRANS64 P1, [R5+URZ], R4 ;  /* 0x00000004050095a7 */ /* 0x000ea4000802007f */
[----:B--2---:R-:W-:Y:S05]  /*6350*/  @!P1 BRA `(.L_x_26) ;  /* 0xfffffffc00f09947 */ /* 0x004fea000383ffff */
[----:B------:R-:W-:Y:S05]  /*6360*/  BRA `(.L_x_25) ;  /* 0xffffffb800547947 */ /* 0x000fea000383ffff */
.L_x_103:
[----:B------:R-:W-:Y:S01]  /*6370*/  BSSY B1, `(.L_x_122) ;  /* 0x0000006000017945 */ /* 0x000fe20003800000 */
[----:B------:R-:W-:-:S07]  /*6380*/  IMAD.MOV.U32 R15, RZ, RZ, -0x1 ;  /* 0xffffffffff0f7424 */ /* 0x000fce00078e00ff */
[----:B------:R-:W-:Y:S05]  /*6390*/  WARPSYNC.COLLECTIVE R15, `(.L_x_123) ;  /* 0x000000000f0c7348 */ /* 0x000fea0003c00000 */
[----:B------:R-:W-:Y:S02]  /*63a0*/  ELECT P6, UR62, PT ;  /* 0x00000000003e782f */ /* 0x000fe400038c0000 */
[----:B------:R-:W-:Y:S01]  /*63b0*/  MOV R14, UR62 ;  /* 0x0000003e000e7c02 */ /* 0x000fe20008000f00 */
[----:B------:R-:W-:Y:S10]  /*63c0*/  ENDCOLLECTIVE ;  /* 0x000000000000791b */ /* 0x000ff40003800000 */
.L_x_123:
[----:B------:R-:W-:Y:S05]  /*63d0*/  BSYNC B1 ;  /* 0x0000000000017941 */ /* 0x000fea0003800000 */
.L_x_122:
[----:B------:R-:W-:Y:S05]  /*63e0*/  BRA `(.L_x_124) ;  /* 0xfffffff000047947 */ /* 0x000fea000383ffff */
.L_x_106:
[----:B0-----:R0:W1:Y:S02]  /*63f0*/  SYNCS.PHASECHK.TRANS64.TRYWAIT P0, [R21+URZ+0x20], R14 ;  /* 0x0000200e150075a7 */ /* 0x001064000800017f */
[----:B-1----:R-:W-:Y:S05]  /*6400*/  @!P0 NANOSLEEP.SYNCS 0x989680 ;  /* 0x009896800000895d */ /* 0x002fea0003900000 */
[----:B------:R-:W1:Y:S02]  /*6410*/  @!P0 SYNCS.PHASECHK.TRANS64 P0, [R21+URZ+0x20], R14 ;  /* 0x0000200e150085a7 */ /* 0x000e64000800007f */
[----:B-1----:R-:W-:Y:S05]  /*6420*/  @!P0 BRA `(.L_x_106) ;  /* 0xfffffffc00f08947 */ /* 0x002fea000383ffff */
[----:B------:R-:W-:Y:S05]  /*6430*/  BRA `(.L_x_125) ;  /* 0xfffffff000447947 */ /* 0x000fea000383ffff */
.L_x_114:
[----:B------:R-:W-:Y:S01]  /*6440*/  BSSY B0, `(.L_x_126) ;  /* 0x0000006000007945 */ /* 0x000fe20003800000 */
[----:B------:R-:W-:-:S07]  /*6450*/  IMAD.MOV.U32 R15, RZ, RZ, -0x1 ;  /* 0xffffffffff0f7424 */ /* 0x000fce00078e00ff */
[----:B------:R-:W-:Y:S05]  /*6460*/  WARPSYNC.COLLECTIVE R15, `(.L_x_127) ;  /* 0x000000000f0c7348 */ /* 0x000fea0003c00000 */
[----:B------:R-:W-:Y:S02]  /*6470*/  ELECT P6, UR62, PT ;  /* 0x00000000003e782f */ /* 0x000fe400038c0000 */
[----:B------:R-:W-:Y:S01]  /*6480*/  MOV R14, UR62 ;  /* 0x0000003e000e7c02 */ /* 0x000fe20008000f00 */
[----:B------:R-:W-:Y:S10]  /*6490*/  ENDCOLLECTIVE ;  /* 0x000000000000791b */ /* 0x000ff40003800000 */
.L_x_127:
[----:B------:R-:W-:Y:S05]  /*64a0*/  BSYNC B0 ;  /* 0x0000000000007941 */ /* 0x000fea0003800000 */
.L_x_126:
[----:B------:R-:W-:Y:S05]  /*64b0*/  BRA `(.L_x_128) ;  /* 0xfffffff800d07947 */ /* 0x000fea000383ffff */
.L_x_118:
[----:B0-----:R0:W1:Y:S02]  /*64c0*/  SYNCS.PHASECHK.TRANS64.TRYWAIT P0, [R7+URZ], R2 ;  /* 0x00000002070075a7 */ /* 0x001064000800017f */
[----:B-1----:R-:W-:Y:S05]  /*64d0*/  @!P0 NANOSLEEP.SYNCS 0x989680 ;  /* 0x009896800000895d */ /* 0x002fea0003900000 */
[----:B------:R-:W1:Y:S02]  /*64e0*/  @!P0 SYNCS.PHASECHK.TRANS64 P0, [R7+URZ], R2 ;  /* 0x00000002070085a7 */ /* 0x000e64000800007f */
[----:B-1----:R-:W-:Y:S05]  /*64f0*/  @!P0 BRA `(.L_x_118) ;  /* 0xfffffffc00f08947 */ /* 0x002fea000383ffff */
[----:B------:R-:W-:Y:S05]  /*6500*/  BRA `(.L_x_129) ;  /* 0xfffffffc00107947 */ /* 0x000fea000383ffff */
.L_x_119:
[----:B0-----:R0:W1:Y:S02]  /*6510*/  SYNCS.PHASECHK.TRANS64.TRYWAIT P0, [R6+URZ], R3 ;  /* 0x00000003060075a7 */ /* 0x001064000800017f */
[----:B-1----:R-:W-:Y:S05]  /*6520*/  @!P0 NANOSLEEP.SYNCS 0x989680 ;  /* 0x009896800000895d */ /* 0x002fea0003900000 */
[----:B------:R-:W1:Y:S02]  /*6530*/  @!P0 SYNCS.PHASECHK.TRANS64 P0, [R6+URZ], R3 ;  /* 0x00000003060085a7 */ /* 0x000e64000800007f */
[----:B-1----:R-:W-:Y:S05]  /*6540*/  @!P0 BRA `(.L_x_119) ;  /* 0xfffffffc00f08947 */ /* 0x002fea000383ffff */
[----:B------:R-:W-:Y:S05]  /*6550*/  BRA `(.L_x_130) ;  /* 0xfffffffc00207947 */ /* 0x000fea000383ffff */
.L_x_120:
[----:B-1----:R1:W2:Y:S02]  /*6560*/  SYNCS.PHASECHK.TRANS64.TRYWAIT P0, [R7+URZ], R4 ;  /* 0x00000004070075a7 */ /* 0x0022a4000800017f */
[----:B--2---:R-:W-:Y:S05]  /*6570*/  @!P0 NANOSLEEP.SYNCS 0x989680 ;  /* 0x009896800000895d */ /* 0x004fea0003900000 */
[----:B------:R-:W2:Y:S02]  /*6580*/  @!P0 SYNCS.PHASECHK.TRANS64 P0, [R7+URZ], R4 ;  /* 0x00000004070085a7 */ /* 0x000ea4000800007f */
[----:B--2---:R-:W-:Y:S05]  /*6590*/  @!P0 BRA `(.L_x_120) ;  /* 0xfffffffc00f08947 */ /* 0x004fea000383ffff */
[----:B------:R-:W-:Y:S05]  /*65a0*/  BRA `(.L_x_131) ;  /* 0xfffffffc00287947 */ /* 0x000fea000383ffff */
.L_x_132:
[----:B------:R-:W-:-:S00]  /*65b0*/  BRA `(.L_x_132) ;  /* 0xfffffffc00fc7947 */ /* 0x000fc0000383ffff */
[----:B------:R-:W-:-:S00]  /*65c0*/  NOP ;  /* 0x0000000000007918 */ /* 0x000fc00000000000 */
        /* <DEDUP_REMOVED lines=11> */
.L_x_133:


//--------------------- .nv.global.init           --------------------------
	.section	.nv.global.init,"aw",@progbits
.nv.global.init:
	.type		$str$22,@object
	.size		$str$22,($str$23 - $str$22)
$str$22:
        /*0000*/ 	.byte	0x6b, 0x5f, 0x74, 0x69, 0x6c, 0x65, 0x5f, 0x63, 0x6f, 0x75, 0x6e, 0x74, 0x20, 0x3e, 0x3d, 0x20
        /*0010*/ 	.byte	0x31, 0x00
	.type		$str$23,@object
	.size		$str$23,(__unnamed_1 - $str$23)
$str$23:
        /*0012*/ 	.byte	0x2f, 0x74, 0x6d, 0x70, 0x2f, 0x63, 0x75, 0x74, 0x6c, 0x61, 0x73, 0x73, 0x5f, 0x73, 0x77, 0x65
        /*0022*/ 	.byte	0x65, 0x70, 0x5f, 0x73, 0x72, 0x63, 0x2f, 0x69, 0x6e, 0x63, 0x6c, 0x75, 0x64, 0x65, 0x2f, 0x63
        /*0032*/ 	.byte	0x75, 0x74, 0x6c, 0x61, 0x73, 0x73, 0x2f, 0x67, 0x65, 0x6d, 0x6d, 0x2f, 0x63, 0x6f, 0x6c, 0x6c
        /*0042*/ 	.byte	0x65, 0x63, 0x74, 0x69, 0x76, 0x65, 0x2f, 0x73, 0x6d, 0x39, 0x30, 0x5f, 0x6d, 0x6d, 0x61, 0x5f
        /*0052*/ 	.byte	0x74, 0x6d, 0x61, 0x5f, 0x67, 0x6d, 0x6d, 0x61, 0x5f, 0x73, 0x73, 0x5f, 0x77, 0x61, 0x72, 0x70
        /*0062*/ 	.byte	0x73, 0x70, 0x65, 0x63, 0x69, 0x61, 0x6c, 0x69, 0x7a, 0x65, 0x64, 0x2e, 0x68, 0x70, 0x70, 0x00
	.type		__unnamed_1,@object
	.size		__unnamed_1,(.L_0 - __unnamed_1)
__unnamed_1:
        /*0072*/ 	.byte	0x76, 0x6f, 0x69, 0x64, 0x20, 0x63, 0x75, 0x74, 0x6c, 0x61, 0x73, 0x73, 0x3a, 0x3a, 0x67, 0x65
        /* <DEDUP_REMOVED lines=180> */
        /*0bc2*/ 	.byte	0x79, 0x5d, 0x00
.L_0:


//--------------------- .nv.shared._ZN7cutlass13device_kernelINS_4gemm6kernel13GemmUniversalIN4cute5tupleIJiiiiEEENS1_10collective13CollectiveMmaINS1_34MainloopSm90TmaGmmaWarpSpecializedILi4ENS5_IJNS4_1CILi1EEENSA_ILi2EEESB_EEENS1_35KernelTmaWarpSpecializedCooperativeEEENS5_IJNSA_ILi128EEENSA_ILi64EEESG_EEENS_6half_tENS5_IJlSB_lEEESJ_SK_NS4_8TiledMMAINS4_8MMA_AtomIJNS4_4SM904GMMA25MMA_64x64x16_F32F16F16_SSILNSO_5MajorE0ELSQ_0ELNSO_7ScaleInE1ELSR_1EEEEEENS4_6LayoutINS5_IJSC_SB_SB_EEENS5_IJSB_NSA_ILi0EEESW_EEEEENS5_IJNS4_10UnderscoreESZ_SZ_EEEEENS4_23SM90_TMA_LOAD_MULTICASTENS4_14ComposedLayoutINS4_7SwizzleILi3ELi4ELi3EEENS4_18smem_ptr_flag_bitsILi16EEENSU_INS5_IJNSA_ILi8EEESH_EEENS5_IJSH_SB_EEEEEEEvNS4_8identityENS4_13SM90_TMA_LOADES1C_vS1D_EENS_8epilogue10collective6detail29Sm90TmaWarpSpecializedAdapterINS1H_15DefaultEpilogueISJ_SK_SK_NS1G_6thread17LinearCombinationISJ_Li1EffLNS1L_9ScaleType4KindE0ELNS_15FloatRoundStyleE2ESJ_EENS1_15EpilogueDefaultEEEEEvvEEEEvNT_6ParamsE --------------------------
	.section	.nv.shared._ZN7cutlass13device_kernelINS_4gemm6kernel13GemmUniversalIN4cute5tupleIJiiiiEEENS1_10collective13CollectiveMmaINS1_34MainloopSm90TmaGmmaWarpSpecializedILi4ENS5_IJNS4_1CILi1EEENSA_ILi2EEESB_EEENS1_35KernelTmaWarpSpecializedCooperativeEEENS5_IJNSA_ILi128EEENSA_ILi64EEESG_EEENS_6half_tENS5_IJlSB_lEEESJ_SK_NS4_8TiledMMAINS4_8MMA_AtomIJNS4_4SM904GMMA25MMA_64x64x16_F32F16F16_SSILNSO_5MajorE0ELSQ_0ELNSO_7ScaleInE1ELSR_1EEEEEENS4_6LayoutINS5_IJSC_SB_SB_EEENS5_IJSB_NSA_ILi0EEESW_EEEEENS5_IJNS4_10UnderscoreESZ_SZ_EEEEENS4_23SM90_TMA_LOAD_MULTICASTENS4_14ComposedLayoutINS4_7SwizzleILi3ELi4ELi3EEENS4_18smem_ptr_flag_bitsILi16EEENSU_INS5_IJNSA_ILi8EEESH_EEENS5_IJSH_SB_EEEEEEEvNS4_8identityENS4_13SM90_TMA_LOADES1C_vS1D_EENS_8epilogue10collective6detail29Sm90TmaWarpSpecializedAdapterINS1H_15DefaultEpilogueISJ_SK_SK_NS1G_6thread17LinearCombinationISJ_Li1EffLNS1L_9ScaleType4KindE0ELNS_15FloatRoundStyleE2ESJ_EENS1_15EpilogueDefaultEEEEEvvEEEEvNT_6ParamsE,"aw",@nobits
	.sectionflags	@""
	.align	16
	.zero		1024


//--------------------- .nv.shared.reserved.0     --------------------------
	.section	.nv.shared.reserved.0,"aw",@nobits
	.weak		__nv_reservedSMEM_offset_0_alias
	.size		__nv_reservedSMEM_offset_0_alias, 0, 0
	.other		__nv_reservedSMEM_offset_0_alias,@"STO_CUDA_RESERVED_SHARED STV_DEFAULT"
__nv_reservedSMEM_offset_0_alias:
	.zero		0


//--------------------- .nv.global                --------------------------
	.section	.nv.global,"aw",@nobits
.nv.global:
	.type		_ZN40_INTERNAL_21056caf_4_k_cu_1e8873bd_304694cute1_E,@object
	.size		_ZN40_INTERNAL_21056caf_4_k_cu_1e8873bd_304694cute1_E,(_ZN40_INTERNAL_21056caf_4_k_cu_1e8873bd_304694cuda3std3__45__cpo6cbeginE - _ZN40_INTERNAL_21056caf_4_k_cu_1e8873bd_304694cute1_E)
_ZN40_INTERNAL_21056caf_4_k_cu_1e8873bd_304694cute1_E:
	.zero		1
	.type		_ZN40_INTERNAL_21056caf_4_k_cu_1e8873bd_304694cuda3std3__45__cpo6cbeginE,@object
	.size		_ZN40_INTERNAL_21056caf_4_k_cu_1e8873bd_304694cuda3std3__45__cpo6cbeginE,(_ZN40_INTERNAL_21056caf_4_k_cu_1e8873bd_304694cuda3std3__48in_placeE - _ZN40_INTERNAL_21056caf_4_k_cu_1e8873bd_304694cuda3std3__45__cpo6cbeginE)
_ZN40_INTERNAL_21056caf_4_k_cu_1e8873bd_304694cuda3std3__45__cpo6cbeginE:
	.zero		1
	.type		_ZN40_INTERNAL_21056caf_4_k_cu_1e8873bd_304694cuda3std3__48in_placeE,@object
	.size		_ZN40_INTERNAL_21056caf_4_k_cu_1e8873bd_304694cuda3std3__48in_placeE,(_ZN40_INTERNAL_21056caf_4_k_cu_1e8873bd_304694cuda3std6ranges3__45__cpo9iter_moveE - _ZN40_INTERNAL_21056caf_4_k_cu_1e8873bd_304694cuda3std3__48in_placeE)
_ZN40_INTERNAL_21056caf_4_k_cu_1e8873bd_304694cuda3std3__48in_placeE:
	.zero		1
	.type		_ZN40_INTERNAL_21056caf_4_k_cu_1e8873bd_304694cuda3std6ranges3__45__cpo9iter_moveE,@object
	.size		_ZN40_INTERNAL_21056caf_4_k_cu_1e8873bd_304694cuda3std6ranges3__45__cpo9iter_moveE,(_ZN40_INTERNAL_21056caf_4_k_cu_1e8873bd_304694cuda3std3__45__cpo5beginE - _ZN40_INTERNAL_21056caf_4_k_cu_1e8873bd_304694cuda3std6ranges3__45__cpo9iter_moveE)
_ZN40_INTERNAL_21056caf_4_k_cu_1e8873bd_304694cuda3std6ranges3__45__cpo9iter_moveE:
	.zero		1
	.type		_ZN40_INTERNAL_21056caf_4_k_cu_1e8873bd_304694cuda3std3__45__cpo5beginE,@object
	.size		_ZN40_INTERNAL_21056caf_4_k_cu_1e8873bd_304694cuda3std3__45__cpo5beginE,(_ZN40_INTERNAL_21056caf_4_k_cu_1e8873bd_304694cuda3std3__442_GLOBAL__N__21056caf_4_k_cu_1e8873bd_304696ignoreE - _ZN40_INTERNAL_21056caf_4_k_cu_1e8873bd_304694cuda3std3__45__cpo5beginE)
_ZN40_INTERNAL_21056caf_4_k_cu_1e8873bd_304694cuda3std3__45__cpo5beginE:
	.zero		1
	.type		_ZN40_INTERNAL_21056caf_4_k_cu_1e8873bd_304694cuda3std3__442_GLOBAL__N__21056caf_4_k_cu_1e8873bd_304696ignoreE,@object
	.size		_ZN40_INTERNAL_21056caf_4_k_cu_1e8873bd_304694cuda3std3__442_GLOBAL__N__21056caf_4_k_cu_1e8873bd_304696ignoreE,(_ZN40_INTERNAL_21056caf_4_k_cu_1e8873bd_304694cute7productE - _ZN40_INTERNAL_21056caf_4_k_cu_1e8873bd_304694cuda3std3__442_GLOBAL__N__21056caf_4_k_cu_1e8873bd_304696ignoreE)
_ZN40_INTERNAL_21056caf_4_k_cu_1e8873bd_304694cuda3std3__442_GLOBAL__N__21056caf_4_k_cu_1e8873bd_304696ignoreE:
	.zero		1
	.type		_ZN40_INTERNAL_21056caf_4_k_cu_1e8873bd_304694cute7productE,@object
	.size		_ZN40_INTERNAL_21056caf_4_k_cu_1e8873bd_304694cute7productE,(_ZN40_INTERNAL_21056caf_4_k_cu_1e8873bd_304694cuda3std3__45__cpo3endE - _ZN40_INTERNAL_21056caf_4_k_cu_1e8873bd_304694cute7productE)
_ZN40_INTERNAL_21056caf_4_k_cu_1e8873bd_304694cute7productE:
	.zero		1
	.type		_ZN40_INTERNAL_21056caf_4_k_cu_1e8873bd_304694cuda3std3__45__cpo3endE,@object
	.size		_ZN40_INTERNAL_21056caf_4_k_cu_1e8873bd_304694cuda3std3__45__cpo3endE,(_ZN40_INTERNAL_21056caf_4_k_cu_1e8873bd_304694cuda3std3__419piecewise_constructE - _ZN40_INTERNAL_21056caf_4_k_cu_1e8873bd_304694cuda3std3__45__cpo3endE)
_ZN40_INTERNAL_21056caf_4_k_cu_1e8873bd_304694cuda3std3__45__cpo3endE:
	.zero		1
	.type		_ZN40_INTERNAL_21056caf_4_k_cu_1e8873bd_304694cuda3std3__419piecewise_constructE,@object
	.size		_ZN40_INTERNAL_21056caf_4_k_cu_1e8873bd_304694cuda3std3__419piecewise_constructE,(_ZN40_INTERNAL_21056caf_4_k_cu_1e8873bd_304694cuda3std3__45__cpo4cendE - _ZN40_INTERNAL_21056caf_4_k_cu_1e8873bd_304694cuda3std3__419piecewise_constructE)
_ZN40_INTERNAL_21056caf_4_k_cu_1e8873bd_304694cuda3std3__419piecewise_constructE:
	.zero		1
	.type		_ZN40_INTERNAL_21056caf_4_k_cu_1e8873bd_304694cuda3std3__45__cpo4cendE,@object
	.size		_ZN40_INTERNAL_21056caf_4_k_cu_1e8873bd_304694cuda3std3__45__cpo4cendE,(_ZN40_INTERNAL_21056caf_4_k_cu_1e8873bd_304694cuda3std6ranges3__45__cpo4swapE - _ZN40_INTERNAL_21056caf_4_k_cu_1e8873bd_304694cuda3std3__45__cpo4cendE)
_ZN40_INTERNAL_21056caf_4_k_cu_1e8873bd_304694cuda3std3__45__cpo4cendE:
	.zero		1
	.type		_ZN40_INTERNAL_21056caf_4_k_cu_1e8873bd_304694cuda3std6ranges3__45__cpo4swapE,@object
	.size		_ZN40_INTERNAL_21056caf_4_k_cu_1e8873bd_304694cuda3std6ranges3__45__cpo4swapE,(.L_8 - _ZN40_INTERNAL_21056caf_4_k_cu_1e8873bd_304694cuda3std6ranges3__45__cpo4swapE)
_ZN40_INTERNAL_21056caf_4_k_cu_1e8873bd_304694cuda3std6ranges3__45__cpo4swapE:
	.zero		1
.L_8:


//--------------------- .nv.constant0._ZN7cutlass13device_kernelINS_4gemm6kernel13GemmUniversalIN4cute5tupleIJiiiiEEENS1_10collective13CollectiveMmaINS1_34MainloopSm90TmaGmmaWarpSpecializedILi4ENS5_IJNS4_1CILi1EEENSA_ILi2EEESB_EEENS1_35KernelTmaWarpSpecializedCooperativeEEENS5_IJNSA_ILi128EEENSA_ILi64EEESG_EEENS_6half_tENS5_IJlSB_lEEESJ_SK_NS4_8TiledMMAINS4_8MMA_AtomIJNS4_4SM904GMMA25MMA_64x64x16_F32F16F16_SSILNSO_5MajorE0ELSQ_0ELNSO_7ScaleInE1ELSR_1EEEEEENS4_6LayoutINS5_IJSC_SB_SB_EEENS5_IJSB_NSA_ILi0EEESW_EEEEENS5_IJNS4_10UnderscoreESZ_SZ_EEEEENS4_23SM90_TMA_LOAD_MULTICASTENS4_14ComposedLayoutINS4_7SwizzleILi3ELi4ELi3EEENS4_18smem_ptr_flag_bitsILi16EEENSU_INS5_IJNSA_ILi8EEESH_EEENS5_IJSH_SB_EEEEEEEvNS4_8identityENS4_13SM90_TMA_LOADES1C_vS1D_EENS_8epilogue10collective6detail29Sm90TmaWarpSpecializedAdapterINS1H_15DefaultEpilogueISJ_SK_SK_NS1G_6thread17LinearCombinationISJ_Li1EffLNS1L_9ScaleType4KindE0ELNS_15FloatRoundStyleE2ESJ_EENS1_15EpilogueDefaultEEEEEvvEEEEvNT_6ParamsE --------------------------
	.section	.nv.constant0._ZN7cutlass13device_kernelINS_4gemm6kernel13GemmUniversalIN4cute5tupleIJiiiiEEENS1_10collective13CollectiveMmaINS1_34MainloopSm90TmaGmmaWarpSpecializedILi4ENS5_IJNS4_1CILi1EEENSA_ILi2EEESB_EEENS1_35KernelTmaWarpSpecializedCooperativeEEENS5_IJNSA_ILi128EEENSA_ILi64EEESG_EEENS_6half_tENS5_IJlSB_lEEESJ_SK_NS4_8TiledMMAINS4_8MMA_AtomIJNS4_4SM904GMMA25MMA_64x64x16_F32F16F16_SSILNSO_5MajorE0ELSQ_0ELNSO_7ScaleInE1ELSR_1EEEEEENS4_6LayoutINS5_IJSC_SB_SB_EEENS5_IJSB_NSA_ILi0EEESW_EEEEENS5_IJNS4_10UnderscoreESZ_SZ_EEEEENS4_23SM90_TMA_LOAD_MULTICASTENS4_14ComposedLayoutINS4_7SwizzleILi3ELi4ELi3EEENS4_18smem_ptr_flag_bitsILi16EEENSU_INS5_IJNSA_ILi8EEESH_EEENS5_IJSH_SB_EEEEEEEvNS4_8identityENS4_13SM90_TMA_LOADES1C_vS1D_EENS_8epilogue10collective6detail29Sm90TmaWarpSpecializedAdapterINS1H_15DefaultEpilogueISJ_SK_SK_NS1G_6thread17LinearCombinationISJ_Li1EffLNS1L_9ScaleType4KindE0ELNS_15FloatRoundStyleE2ESJ_EENS1_15EpilogueDefaultEEEEEvvEEEEvNT_6ParamsE,"a",@progbits
	.sectionflags	@""
	.align	4
.nv.constant0._ZN7cutlass13device_kernelINS_4gemm6kernel13GemmUniversalIN4cute5tupleIJiiiiEEENS1_10collective13CollectiveMmaINS1_34MainloopSm90TmaGmmaWarpSpecializedILi4ENS5_IJNS4_1CILi1EEENSA_ILi2EEESB_EEENS1_35KernelTmaWarpSpecializedCooperativeEEENS5_IJNSA_ILi128EEENSA_ILi64EEESG_EEENS_6half_tENS5_IJlSB_lEEESJ_SK_NS4_8TiledMMAINS4_8MMA_AtomIJNS4_4SM904GMMA25MMA_64x64x16_F32F16F16_SSILNSO_5MajorE0ELSQ_0ELNSO_7ScaleInE1ELSR_1EEEEEENS4_6LayoutINS5_IJSC_SB_SB_EEENS5_IJSB_NSA_ILi0EEESW_EEEEENS5_IJNS4_10UnderscoreESZ_SZ_EEEEENS4_23SM90_TMA_LOAD_MULTICASTENS4_14ComposedLayoutINS4_7SwizzleILi3ELi4ELi3EEENS4_18smem_ptr_flag_bitsILi16EEENSU_INS5_IJNSA_ILi8EEESH_EEENS5_IJSH_SB_EEEEEEEvNS4_8identityENS4_13SM90_TMA_LOADES1C_vS1D_EENS_8epilogue10collective6detail29Sm90TmaWarpSpecializedAdapterINS1H_15DefaultEpilogueISJ_SK_SK_NS1G_6thread17LinearCombinationISJ_Li1EffLNS1L_9ScaleType4KindE0ELNS_15FloatRoundStyleE2ESJ_EENS1_15EpilogueDefaultEEEEEvvEEEEvNT_6ParamsE:
	.zero		1664


//--------------------- SYMBOLS --------------------------

	.type		.nv.reservedSmem.offset0,@object
	.size		.nv.reservedSmem.offset0,0x4
	.type		__assertfail,@function
